//
// Generated by NVIDIA NVVM Compiler
//
// Compiler Build ID: CL-36424714
// Cuda compilation tools, release 13.0, V13.0.88
// Based on NVVM 20.0.0
//

.version 9.0
.target sm_100
.address_size 64

	// .globl	_Z27calculate_block_header_hashP15BlockHeaderDataPh
.extern .func  (.param .b32 func_retval0) vprintf
(
	.param .b64 vprintf_param_0,
	.param .b64 vprintf_param_1
)
;
.global .align 1 .b8 $str[5] = {37, 115, 58, 10};
.global .align 1 .b8 $str$1[6] = {32, 32, 37, 115, 10};
.global .align 1 .b8 $str$2[8] = {32, 32, 37, 48, 52, 120, 32};
.global .align 1 .b8 $str$3[6] = {32, 37, 48, 50, 120};
.global .align 1 .b8 $str$4[4] = {32, 32, 32};
.global .align 1 .b8 $str$5[13] = {86, 101, 114, 115, 105, 111, 110, 58, 32, 37, 100, 10};
.global .align 1 .b8 $str$6[17] = {84, 105, 109, 101, 115, 116, 97, 109, 112, 58, 32, 37, 108, 108, 117, 10};
.global .align 1 .b8 $str$7[10] = {66, 105, 116, 115, 58, 32, 37, 117, 10};
.global .align 1 .b8 $str$8[15] = {68, 65, 65, 32, 83, 99, 111, 114, 101, 58, 32, 37, 117, 10};
.global .align 1 .b8 $str$9[2] = {10};
.global .align 1 .b8 $str$10[17] = {68, 65, 65, 32, 83, 99, 111, 114, 101, 58, 32, 37, 108, 108, 117, 10};
.global .align 1 .b8 $str$11[10] = {98, 108, 117, 101, 95, 119, 111, 114, 107};
.global .align 1 .b8 $str$12[16] = {85, 116, 120, 111, 32, 67, 111, 109, 109, 105, 116, 109, 101, 110, 116};
.global .align 1 .b8 $str$13[14] = {80, 114, 117, 110, 105, 110, 103, 32, 80, 111, 105, 110, 116};

.visible .entry _Z27calculate_block_header_hashP15BlockHeaderDataPh(
	.param .u64 .ptr .align 1 _Z27calculate_block_header_hashP15BlockHeaderDataPh_param_0,
	.param .u64 .ptr .align 1 _Z27calculate_block_header_hashP15BlockHeaderDataPh_param_1
)
{
	.local .align 8 .b8 	__local_depot0[8];
	.reg .b64 	%SP;
	.reg .b64 	%SPL;
	.reg .b16 	%rs<5>;
	.reg .b32 	%r<13>;
	.reg .b64 	%rd<19>;

	mov.u64 	%SPL, __local_depot0;
	cvta.local.u64 	%SP, %SPL;
	ld.param.u64 	%rd1, [_Z27calculate_block_header_hashP15BlockHeaderDataPh_param_0];
	ld.param.u64 	%rd2, [_Z27calculate_block_header_hashP15BlockHeaderDataPh_param_1];
	cvta.to.global.u64 	%rd3, %rd2;
	cvta.to.global.u64 	%rd4, %rd1;
	add.u64 	%rd5, %SP, 0;
	add.u64 	%rd6, %SPL, 0;
	ld.global.u16 	%r1, [%rd4];
	st.local.u32 	[%rd6], %r1;
	mov.u64 	%rd7, $str$5;
	cvta.global.u64 	%rd8, %rd7;
	{ // callseq 0, 0
	.param .b64 param0;
	st.param.b64 	[param0], %rd8;
	.param .b64 param1;
	st.param.b64 	[param1], %rd5;
	.param .b32 retval0;
	call.uni (retval0), 
	vprintf, 
	(
	param0, 
	param1
	);
	ld.param.b32 	%r2, [retval0];
	} // callseq 0
	ld.global.u64 	%rd9, [%rd4+8];
	st.local.u64 	[%rd6], %rd9;
	mov.u64 	%rd10, $str$6;
	cvta.global.u64 	%rd11, %rd10;
	{ // callseq 1, 0
	.param .b64 param0;
	st.param.b64 	[param0], %rd11;
	.param .b64 param1;
	st.param.b64 	[param1], %rd5;
	.param .b32 retval0;
	call.uni (retval0), 
	vprintf, 
	(
	param0, 
	param1
	);
	ld.param.b32 	%r4, [retval0];
	} // callseq 1
	ld.global.u32 	%r6, [%rd4+16];
	st.local.u32 	[%rd6], %r6;
	mov.u64 	%rd12, $str$7;
	cvta.global.u64 	%rd13, %rd12;
	{ // callseq 2, 0
	.param .b64 param0;
	st.param.b64 	[param0], %rd13;
	.param .b64 param1;
	st.param.b64 	[param1], %rd5;
	.param .b32 retval0;
	call.uni (retval0), 
	vprintf, 
	(
	param0, 
	param1
	);
	ld.param.b32 	%r7, [retval0];
	} // callseq 2
	ld.global.u64 	%rd14, [%rd4+32];
	st.local.u64 	[%rd6], %rd14;
	mov.u64 	%rd15, $str$8;
	cvta.global.u64 	%rd16, %rd15;
	{ // callseq 3, 0
	.param .b64 param0;
	st.param.b64 	[param0], %rd16;
	.param .b64 param1;
	st.param.b64 	[param1], %rd5;
	.param .b32 retval0;
	call.uni (retval0), 
	vprintf, 
	(
	param0, 
	param1
	);
	ld.param.b32 	%r9, [retval0];
	} // callseq 3
	mov.u64 	%rd17, $str$9;
	cvta.global.u64 	%rd18, %rd17;
	{ // callseq 4, 0
	.param .b64 param0;
	st.param.b64 	[param0], %rd18;
	.param .b64 param1;
	st.param.b64 	[param1], 0;
	.param .b32 retval0;
	call.uni (retval0), 
	vprintf, 
	(
	param0, 
	param1
	);
	ld.param.b32 	%r11, [retval0];
	} // callseq 4
	mov.b16 	%rs1, 1;
	st.global.u8 	[%rd3], %rs1;
	mov.b16 	%rs2, 2;
	st.global.u8 	[%rd3+1], %rs2;
	mov.b16 	%rs3, 3;
	st.global.u8 	[%rd3+2], %rs3;
	mov.b16 	%rs4, 4;
	st.global.u8 	[%rd3+3], %rs4;
	ret;

}
	// .globl	_Z12update_stateP5Stateb
.visible .entry _Z12update_stateP5Stateb(
	.param .u64 .ptr .align 1 _Z12update_stateP5Stateb_param_0,
	.param .u8 _Z12update_stateP5Stateb_param_1
)
{
	.reg .b16 	%rs<2>;
	.reg .b64 	%rd<3>;

	ld.param.u64 	%rd1, [_Z12update_stateP5Stateb_param_0];
	ld.param.s8 	%rs1, [_Z12update_stateP5Stateb_param_1];
	cvta.to.global.u64 	%rd2, %rd1;
	st.global.u8 	[%rd2], %rs1;
	ret;

}
	// .globl	_Z9get_stateP5StatePb
.visible .entry _Z9get_stateP5StatePb(
	.param .u64 .ptr .align 1 _Z9get_stateP5StatePb_param_0,
	.param .u64 .ptr .align 1 _Z9get_stateP5StatePb_param_1
)
{
	.reg .b16 	%rs<2>;
	.reg .b64 	%rd<5>;

	ld.param.u64 	%rd1, [_Z9get_stateP5StatePb_param_0];
	ld.param.u64 	%rd2, [_Z9get_stateP5StatePb_param_1];
	cvta.to.global.u64 	%rd3, %rd2;
	cvta.to.global.u64 	%rd4, %rd1;
	ld.global.u8 	%rs1, [%rd4];
	st.global.u8 	[%rd3], %rs1;
	ret;

}
	// .globl	_Z19update_block_headerP11BlockHeader
.visible .entry _Z19update_block_headerP11BlockHeader(
	.param .u64 .ptr .align 1 _Z19update_block_headerP11BlockHeader_param_0
)
{
	.local .align 8 .b8 	__local_depot3[40];
	.reg .b64 	%SP;
	.reg .b64 	%SPL;
	.reg .pred 	%p<81>;
	.reg .b16 	%rs<283>;
	.reg .b32 	%r<308>;
	.reg .b64 	%rd<165>;

	mov.u64 	%SPL, __local_depot3;
	cvta.local.u64 	%SP, %SPL;
	ld.param.u64 	%rd16, [_Z19update_block_headerP11BlockHeader_param_0];
	cvta.to.global.u64 	%rd17, %rd16;
	add.u64 	%rd18, %SP, 0;
	add.u64 	%rd1, %SPL, 0;
	add.u64 	%rd19, %SP, 24;
	add.u64 	%rd2, %SPL, 24;
	add.u64 	%rd20, %SP, 32;
	add.u64 	%rd21, %SPL, 32;
	ld.global.u8 	%r25, [%rd17];
	ld.global.u8 	%r26, [%rd17+1];
	shl.b32 	%r27, %r26, 8;
	or.b32  	%r28, %r27, %r25;
	st.local.u32 	[%rd21], %r28;
	mov.u64 	%rd22, $str$5;
	cvta.global.u64 	%rd23, %rd22;
	{ // callseq 5, 0
	.param .b64 param0;
	st.param.b64 	[param0], %rd23;
	.param .b64 param1;
	st.param.b64 	[param1], %rd20;
	.param .b32 retval0;
	call.uni (retval0), 
	vprintf, 
	(
	param0, 
	param1
	);
	ld.param.b32 	%r29, [retval0];
	} // callseq 5
	ld.global.u8 	%rd24, [%rd17+98];
	ld.global.u8 	%rd25, [%rd17+99];
	shl.b64 	%rd26, %rd25, 8;
	or.b64  	%rd27, %rd26, %rd24;
	ld.global.u8 	%rd28, [%rd17+100];
	shl.b64 	%rd29, %rd28, 16;
	ld.global.u8 	%rd30, [%rd17+101];
	shl.b64 	%rd31, %rd30, 24;
	or.b64  	%rd32, %rd31, %rd29;
	or.b64  	%rd33, %rd32, %rd27;
	ld.global.u8 	%rd34, [%rd17+102];
	ld.global.u8 	%rd35, [%rd17+103];
	shl.b64 	%rd36, %rd35, 8;
	or.b64  	%rd37, %rd36, %rd34;
	ld.global.u8 	%rd38, [%rd17+104];
	shl.b64 	%rd39, %rd38, 16;
	ld.global.u8 	%rd40, [%rd17+105];
	shl.b64 	%rd41, %rd40, 24;
	or.b64  	%rd42, %rd41, %rd39;
	or.b64  	%rd43, %rd42, %rd37;
	shl.b64 	%rd44, %rd43, 32;
	or.b64  	%rd45, %rd44, %rd33;
	st.local.u64 	[%rd21], %rd45;
	mov.u64 	%rd46, $str$6;
	cvta.global.u64 	%rd47, %rd46;
	{ // callseq 6, 0
	.param .b64 param0;
	st.param.b64 	[param0], %rd47;
	.param .b64 param1;
	st.param.b64 	[param1], %rd20;
	.param .b32 retval0;
	call.uni (retval0), 
	vprintf, 
	(
	param0, 
	param1
	);
	ld.param.b32 	%r31, [retval0];
	} // callseq 6
	ld.global.u8 	%rd48, [%rd17+118];
	ld.global.u8 	%rd49, [%rd17+119];
	shl.b64 	%rd50, %rd49, 8;
	or.b64  	%rd51, %rd50, %rd48;
	ld.global.u8 	%rd52, [%rd17+120];
	shl.b64 	%rd53, %rd52, 16;
	ld.global.u8 	%rd54, [%rd17+121];
	shl.b64 	%rd55, %rd54, 24;
	or.b64  	%rd56, %rd55, %rd53;
	or.b64  	%rd57, %rd56, %rd51;
	ld.global.u8 	%rd58, [%rd17+122];
	ld.global.u8 	%rd59, [%rd17+123];
	shl.b64 	%rd60, %rd59, 8;
	or.b64  	%rd61, %rd60, %rd58;
	ld.global.u8 	%rd62, [%rd17+124];
	shl.b64 	%rd63, %rd62, 16;
	ld.global.u8 	%rd64, [%rd17+125];
	shl.b64 	%rd65, %rd64, 24;
	or.b64  	%rd66, %rd65, %rd63;
	or.b64  	%rd67, %rd66, %rd61;
	shl.b64 	%rd68, %rd67, 32;
	or.b64  	%rd69, %rd68, %rd57;
	st.local.u64 	[%rd21], %rd69;
	mov.u64 	%rd70, $str$10;
	cvta.global.u64 	%rd71, %rd70;
	{ // callseq 7, 0
	.param .b64 param0;
	st.param.b64 	[param0], %rd71;
	.param .b64 param1;
	st.param.b64 	[param1], %rd20;
	.param .b32 retval0;
	call.uni (retval0), 
	vprintf, 
	(
	param0, 
	param1
	);
	ld.param.b32 	%r33, [retval0];
	} // callseq 7
	mov.u64 	%rd72, $str$9;
	cvta.global.u64 	%rd73, %rd72;
	{ // callseq 8, 0
	.param .b64 param0;
	st.param.b64 	[param0], %rd73;
	.param .b64 param1;
	st.param.b64 	[param1], 0;
	.param .b32 retval0;
	call.uni (retval0), 
	vprintf, 
	(
	param0, 
	param1
	);
	ld.param.b32 	%r35, [retval0];
	} // callseq 8
	ld.global.u8 	%rd74, [%rd17+142];
	ld.global.u8 	%rd75, [%rd17+143];
	shl.b64 	%rd76, %rd75, 8;
	or.b64  	%rd77, %rd76, %rd74;
	ld.global.u8 	%rd78, [%rd17+144];
	shl.b64 	%rd79, %rd78, 16;
	ld.global.u8 	%rd80, [%rd17+145];
	shl.b64 	%rd81, %rd80, 24;
	or.b64  	%rd82, %rd81, %rd79;
	or.b64  	%rd83, %rd82, %rd77;
	ld.global.u8 	%rd84, [%rd17+146];
	ld.global.u8 	%rd85, [%rd17+147];
	shl.b64 	%rd86, %rd85, 8;
	or.b64  	%rd87, %rd86, %rd84;
	ld.global.u8 	%rd88, [%rd17+148];
	shl.b64 	%rd89, %rd88, 16;
	ld.global.u8 	%rd90, [%rd17+149];
	shl.b64 	%rd91, %rd90, 24;
	or.b64  	%rd92, %rd91, %rd89;
	or.b64  	%rd93, %rd92, %rd87;
	shl.b64 	%rd94, %rd93, 32;
	or.b64  	%rd3, %rd94, %rd83;
	ld.global.u8 	%r37, [%rd17+134];
	ld.global.u8 	%r38, [%rd17+135];
	shl.b32 	%r39, %r38, 8;
	or.b32  	%r40, %r39, %r37;
	ld.global.u8 	%r41, [%rd17+136];
	shl.b32 	%r42, %r41, 16;
	ld.global.u8 	%r43, [%rd17+137];
	shl.b32 	%r44, %r43, 24;
	or.b32  	%r45, %r44, %r42;
	or.b32  	%r1, %r45, %r40;
	mov.u64 	%rd95, $str$11;
	cvta.global.u64 	%rd96, %rd95;
	st.local.u64 	[%rd2], %rd96;
	mov.u64 	%rd97, $str;
	cvta.global.u64 	%rd98, %rd97;
	{ // callseq 9, 0
	.param .b64 param0;
	st.param.b64 	[param0], %rd98;
	.param .b64 param1;
	st.param.b64 	[param1], %rd19;
	.param .b32 retval0;
	call.uni (retval0), 
	vprintf, 
	(
	param0, 
	param1
	);
	ld.param.b32 	%r46, [retval0];
	} // callseq 9
	setp.lt.s32 	%p1, %r1, 1;
	mov.b32 	%r304, 0;
	@%p1 bra 	$L__BB3_19;
	and.b32  	%r2, %r1, 3;
	setp.lt.u32 	%p2, %r1, 4;
	mov.b32 	%r304, 0;
	@%p2 bra 	$L__BB3_9;
	and.b32  	%r304, %r1, 2147483644;
	neg.s32 	%r306, %r304;
	add.s64 	%rd164, %rd3, 1;
	mov.b32 	%r305, 1;
	mov.u64 	%rd103, $str$2;
	mov.u64 	%rd106, $str$3;
$L__BB3_3:
	add.s32 	%r18, %r305, -1;
	and.b32  	%r19, %r18, 12;
	setp.ne.s32 	%p3, %r19, 0;
	@%p3 bra 	$L__BB3_7;
	setp.eq.s32 	%p4, %r305, 1;
	@%p4 bra 	$L__BB3_6;
	st.local.u64 	[%rd2], %rd18;
	mov.u64 	%rd100, $str$1;
	cvta.global.u64 	%rd101, %rd100;
	{ // callseq 10, 0
	.param .b64 param0;
	st.param.b64 	[param0], %rd101;
	.param .b64 param1;
	st.param.b64 	[param1], %rd19;
	.param .b32 retval0;
	call.uni (retval0), 
	vprintf, 
	(
	param0, 
	param1
	);
	ld.param.b32 	%r51, [retval0];
	} // callseq 10
$L__BB3_6:
	st.local.u32 	[%rd2], %r18;
	cvta.global.u64 	%rd104, %rd103;
	{ // callseq 11, 0
	.param .b64 param0;
	st.param.b64 	[param0], %rd104;
	.param .b64 param1;
	st.param.b64 	[param1], %rd19;
	.param .b32 retval0;
	call.uni (retval0), 
	vprintf, 
	(
	param0, 
	param1
	);
	ld.param.b32 	%r53, [retval0];
	} // callseq 11
$L__BB3_7:
	ld.u8 	%r55, [%rd164+-1];
	st.local.u32 	[%rd2], %r55;
	cvta.global.u64 	%rd107, %rd106;
	{ // callseq 12, 0
	.param .b64 param0;
	st.param.b64 	[param0], %rd107;
	.param .b64 param1;
	st.param.b64 	[param1], %rd19;
	.param .b32 retval0;
	call.uni (retval0), 
	vprintf, 
	(
	param0, 
	param1
	);
	ld.param.b32 	%r56, [retval0];
	} // callseq 12
	ld.u8 	%rs2, [%rd164+-1];
	add.s16 	%rs6, %rs2, -127;
	and.b16  	%rs7, %rs6, 255;
	setp.gt.u16 	%p5, %rs7, 160;
	cvt.u64.u32 	%rd109, %r19;
	add.s64 	%rd12, %rd1, %rd109;
	@%p5 bra 	$L__BB3_22;
	mov.b16 	%rs8, 46;
	st.local.u8 	[%rd12], %rs8;
	bra.uni 	$L__BB3_23;
$L__BB3_9:
	setp.eq.s32 	%p10, %r2, 0;
	@%p10 bra 	$L__BB3_19;
	cvt.u64.u32 	%rd121, %r304;
	add.s64 	%rd163, %rd3, %rd121;
	and.b64  	%rd122, %rd121, 15;
	add.s64 	%rd162, %rd1, %rd122;
	and.b32  	%r302, %r304, 15;
	neg.s32 	%r301, %r2;
$L__BB3_11:
	.pragma "nounroll";
	setp.ne.s32 	%p11, %r302, 0;
	@%p11 bra 	$L__BB3_15;
	setp.eq.s32 	%p12, %r304, 0;
	@%p12 bra 	$L__BB3_14;
	st.local.u64 	[%rd2], %rd18;
	mov.u64 	%rd124, $str$1;
	cvta.global.u64 	%rd125, %rd124;
	{ // callseq 16, 0
	.param .b64 param0;
	st.param.b64 	[param0], %rd125;
	.param .b64 param1;
	st.param.b64 	[param1], %rd19;
	.param .b32 retval0;
	call.uni (retval0), 
	vprintf, 
	(
	param0, 
	param1
	);
	ld.param.b32 	%r70, [retval0];
	} // callseq 16
$L__BB3_14:
	st.local.u32 	[%rd2], %r304;
	mov.u64 	%rd127, $str$2;
	cvta.global.u64 	%rd128, %rd127;
	{ // callseq 17, 0
	.param .b64 param0;
	st.param.b64 	[param0], %rd128;
	.param .b64 param1;
	st.param.b64 	[param1], %rd19;
	.param .b32 retval0;
	call.uni (retval0), 
	vprintf, 
	(
	param0, 
	param1
	);
	ld.param.b32 	%r72, [retval0];
	} // callseq 17
$L__BB3_15:
	ld.u8 	%r74, [%rd163];
	st.local.u32 	[%rd2], %r74;
	mov.u64 	%rd130, $str$3;
	cvta.global.u64 	%rd131, %rd130;
	{ // callseq 18, 0
	.param .b64 param0;
	st.param.b64 	[param0], %rd131;
	.param .b64 param1;
	st.param.b64 	[param1], %rd19;
	.param .b32 retval0;
	call.uni (retval0), 
	vprintf, 
	(
	param0, 
	param1
	);
	ld.param.b32 	%r75, [retval0];
	} // callseq 18
	ld.u8 	%rs1, [%rd163];
	add.s16 	%rs22, %rs1, -127;
	and.b16  	%rs23, %rs22, 255;
	setp.lt.u16 	%p13, %rs23, 161;
	@%p13 bra 	$L__BB3_17;
	st.local.u8 	[%rd162], %rs1;
	bra.uni 	$L__BB3_18;
$L__BB3_17:
	mov.b16 	%rs24, 46;
	st.local.u8 	[%rd162], %rs24;
$L__BB3_18:
	add.s64 	%rd9, %rd162, 1;
	mov.b16 	%rs25, 0;
	st.local.u8 	[%rd162+1], %rs25;
	add.s32 	%r304, %r304, 1;
	add.s64 	%rd163, %rd163, 1;
	add.s32 	%r302, %r302, 1;
	add.s32 	%r301, %r301, 1;
	setp.ne.s32 	%p14, %r301, 0;
	mov.u64 	%rd162, %rd9;
	@%p14 bra 	$L__BB3_11;
$L__BB3_19:
	and.b32  	%r77, %r304, 15;
	setp.eq.s32 	%p15, %r77, 0;
	@%p15 bra 	$L__BB3_21;
$L__BB3_20:
	mov.u64 	%rd133, $str$4;
	cvta.global.u64 	%rd134, %rd133;
	{ // callseq 19, 0
	.param .b64 param0;
	st.param.b64 	[param0], %rd134;
	.param .b64 param1;
	st.param.b64 	[param1], 0;
	.param .b32 retval0;
	call.uni (retval0), 
	vprintf, 
	(
	param0, 
	param1
	);
	ld.param.b32 	%r78, [retval0];
	} // callseq 19
	add.s32 	%r304, %r304, 1;
	and.b32  	%r80, %r304, 15;
	setp.ne.s32 	%p16, %r80, 0;
	@%p16 bra 	$L__BB3_20;
$L__BB3_21:
	ld.param.u64 	%rd161, [_Z19update_block_headerP11BlockHeader_param_0];
	add.u64 	%rd135, %SP, 24;
	add.u64 	%rd136, %SPL, 24;
	add.u64 	%rd138, %SPL, 24;
	add.u64 	%rd139, %SP, 0;
	add.u64 	%rd140, %SPL, 0;
	add.u64 	%rd142, %SPL, 0;
	add.u64 	%rd144, %SPL, 24;
	st.local.u64 	[%rd144], %rd139;
	mov.u64 	%rd146, $str$1;
	cvta.global.u64 	%rd147, %rd146;
	{ // callseq 20, 0
	.param .b64 param0;
	st.param.b64 	[param0], %rd147;
	.param .b64 param1;
	st.param.b64 	[param1], %rd135;
	.param .b32 retval0;
	call.uni (retval0), 
	vprintf, 
	(
	param0, 
	param1
	);
	ld.param.b32 	%r81, [retval0];
	} // callseq 20
	mov.u64 	%rd148, $str$12;
	cvta.global.u64 	%rd149, %rd148;
	st.local.u64 	[%rd138], %rd149;
	mov.u64 	%rd150, $str;
	cvta.global.u64 	%rd151, %rd150;
	{ // callseq 21, 0
	.param .b64 param0;
	st.param.b64 	[param0], %rd151;
	.param .b64 param1;
	st.param.b64 	[param1], %rd135;
	.param .b32 retval0;
	call.uni (retval0), 
	vprintf, 
	(
	param0, 
	param1
	);
	ld.param.b32 	%r83, [retval0];
	} // callseq 21
	mov.b32 	%r85, 0;
	st.local.u32 	[%rd138], %r85;
	mov.u64 	%rd152, $str$2;
	cvta.global.u64 	%rd153, %rd152;
	{ // callseq 22, 0
	.param .b64 param0;
	st.param.b64 	[param0], %rd153;
	.param .b64 param1;
	st.param.b64 	[param1], %rd135;
	.param .b32 retval0;
	call.uni (retval0), 
	vprintf, 
	(
	param0, 
	param1
	);
	ld.param.b32 	%r86, [retval0];
	} // callseq 22
	cvta.to.global.u64 	%rd154, %rd161;
	ld.global.u8 	%r88, [%rd154+66];
	st.local.u32 	[%rd138], %r88;
	mov.u64 	%rd155, $str$3;
	cvta.global.u64 	%rd156, %rd155;
	{ // callseq 23, 0
	.param .b64 param0;
	st.param.b64 	[param0], %rd156;
	.param .b64 param1;
	st.param.b64 	[param1], %rd135;
	.param .b32 retval0;
	call.uni (retval0), 
	vprintf, 
	(
	param0, 
	param1
	);
	ld.param.b32 	%r89, [retval0];
	} // callseq 23
	ld.global.u8 	%rs26, [%rd154+66];
	add.s16 	%rs27, %rs26, -127;
	and.b16  	%rs28, %rs27, 255;
	setp.lt.u16 	%p17, %rs28, 161;
	selp.b16 	%rs29, 46, %rs26, %p17;
	st.local.u8 	[%rd140], %rs29;
	mov.b16 	%rs30, 0;
	st.local.u8 	[%rd140+1], %rs30;
	ld.global.u8 	%r91, [%rd154+67];
	st.local.u32 	[%rd138], %r91;
	{ // callseq 24, 0
	.param .b64 param0;
	st.param.b64 	[param0], %rd156;
	.param .b64 param1;
	st.param.b64 	[param1], %rd135;
	.param .b32 retval0;
	call.uni (retval0), 
	vprintf, 
	(
	param0, 
	param1
	);
	ld.param.b32 	%r92, [retval0];
	} // callseq 24
	ld.global.u8 	%rs31, [%rd154+67];
	add.s16 	%rs32, %rs31, -127;
	and.b16  	%rs33, %rs32, 255;
	setp.lt.u16 	%p18, %rs33, 161;
	selp.b16 	%rs34, 46, %rs31, %p18;
	st.local.u8 	[%rd140+1], %rs34;
	st.local.u8 	[%rd140+2], %rs30;
	ld.global.u8 	%r94, [%rd154+68];
	st.local.u32 	[%rd138], %r94;
	{ // callseq 25, 0
	.param .b64 param0;
	st.param.b64 	[param0], %rd156;
	.param .b64 param1;
	st.param.b64 	[param1], %rd135;
	.param .b32 retval0;
	call.uni (retval0), 
	vprintf, 
	(
	param0, 
	param1
	);
	ld.param.b32 	%r95, [retval0];
	} // callseq 25
	ld.global.u8 	%rs35, [%rd154+68];
	add.s16 	%rs36, %rs35, -127;
	and.b16  	%rs37, %rs36, 255;
	setp.lt.u16 	%p19, %rs37, 161;
	selp.b16 	%rs38, 46, %rs35, %p19;
	st.local.u8 	[%rd140+2], %rs38;
	st.local.u8 	[%rd140+3], %rs30;
	ld.global.u8 	%r97, [%rd154+69];
	st.local.u32 	[%rd138], %r97;
	{ // callseq 26, 0
	.param .b64 param0;
	st.param.b64 	[param0], %rd156;
	.param .b64 param1;
	st.param.b64 	[param1], %rd135;
	.param .b32 retval0;
	call.uni (retval0), 
	vprintf, 
	(
	param0, 
	param1
	);
	ld.param.b32 	%r98, [retval0];
	} // callseq 26
	ld.global.u8 	%rs39, [%rd154+69];
	add.s16 	%rs40, %rs39, -127;
	and.b16  	%rs41, %rs40, 255;
	setp.lt.u16 	%p20, %rs41, 161;
	selp.b16 	%rs42, 46, %rs39, %p20;
	st.local.u8 	[%rd140+3], %rs42;
	st.local.u8 	[%rd140+4], %rs30;
	ld.global.u8 	%r100, [%rd154+70];
	st.local.u32 	[%rd138], %r100;
	{ // callseq 27, 0
	.param .b64 param0;
	st.param.b64 	[param0], %rd156;
	.param .b64 param1;
	st.param.b64 	[param1], %rd135;
	.param .b32 retval0;
	call.uni (retval0), 
	vprintf, 
	(
	param0, 
	param1
	);
	ld.param.b32 	%r101, [retval0];
	} // callseq 27
	ld.global.u8 	%rs43, [%rd154+70];
	add.s16 	%rs44, %rs43, -127;
	and.b16  	%rs45, %rs44, 255;
	setp.lt.u16 	%p21, %rs45, 161;
	selp.b16 	%rs46, 46, %rs43, %p21;
	st.local.u8 	[%rd140+4], %rs46;
	st.local.u8 	[%rd140+5], %rs30;
	ld.global.u8 	%r103, [%rd154+71];
	st.local.u32 	[%rd138], %r103;
	{ // callseq 28, 0
	.param .b64 param0;
	st.param.b64 	[param0], %rd156;
	.param .b64 param1;
	st.param.b64 	[param1], %rd135;
	.param .b32 retval0;
	call.uni (retval0), 
	vprintf, 
	(
	param0, 
	param1
	);
	ld.param.b32 	%r104, [retval0];
	} // callseq 28
	ld.global.u8 	%rs47, [%rd154+71];
	add.s16 	%rs48, %rs47, -127;
	and.b16  	%rs49, %rs48, 255;
	setp.lt.u16 	%p22, %rs49, 161;
	selp.b16 	%rs50, 46, %rs47, %p22;
	st.local.u8 	[%rd140+5], %rs50;
	st.local.u8 	[%rd140+6], %rs30;
	ld.global.u8 	%r106, [%rd154+72];
	st.local.u32 	[%rd138], %r106;
	{ // callseq 29, 0
	.param .b64 param0;
	st.param.b64 	[param0], %rd156;
	.param .b64 param1;
	st.param.b64 	[param1], %rd135;
	.param .b32 retval0;
	call.uni (retval0), 
	vprintf, 
	(
	param0, 
	param1
	);
	ld.param.b32 	%r107, [retval0];
	} // callseq 29
	ld.global.u8 	%rs51, [%rd154+72];
	add.s16 	%rs52, %rs51, -127;
	and.b16  	%rs53, %rs52, 255;
	setp.lt.u16 	%p23, %rs53, 161;
	selp.b16 	%rs54, 46, %rs51, %p23;
	st.local.u8 	[%rd140+6], %rs54;
	st.local.u8 	[%rd140+7], %rs30;
	ld.global.u8 	%r109, [%rd154+73];
	st.local.u32 	[%rd138], %r109;
	{ // callseq 30, 0
	.param .b64 param0;
	st.param.b64 	[param0], %rd156;
	.param .b64 param1;
	st.param.b64 	[param1], %rd135;
	.param .b32 retval0;
	call.uni (retval0), 
	vprintf, 
	(
	param0, 
	param1
	);
	ld.param.b32 	%r110, [retval0];
	} // callseq 30
	ld.global.u8 	%rs55, [%rd154+73];
	add.s16 	%rs56, %rs55, -127;
	and.b16  	%rs57, %rs56, 255;
	setp.lt.u16 	%p24, %rs57, 161;
	selp.b16 	%rs58, 46, %rs55, %p24;
	st.local.u8 	[%rd140+7], %rs58;
	st.local.u8 	[%rd140+8], %rs30;
	ld.global.u8 	%r112, [%rd154+74];
	st.local.u32 	[%rd138], %r112;
	{ // callseq 31, 0
	.param .b64 param0;
	st.param.b64 	[param0], %rd156;
	.param .b64 param1;
	st.param.b64 	[param1], %rd135;
	.param .b32 retval0;
	call.uni (retval0), 
	vprintf, 
	(
	param0, 
	param1
	);
	ld.param.b32 	%r113, [retval0];
	} // callseq 31
	ld.global.u8 	%rs59, [%rd154+74];
	add.s16 	%rs60, %rs59, -127;
	and.b16  	%rs61, %rs60, 255;
	setp.lt.u16 	%p25, %rs61, 161;
	selp.b16 	%rs62, 46, %rs59, %p25;
	st.local.u8 	[%rd140+8], %rs62;
	st.local.u8 	[%rd140+9], %rs30;
	ld.global.u8 	%r115, [%rd154+75];
	st.local.u32 	[%rd138], %r115;
	{ // callseq 32, 0
	.param .b64 param0;
	st.param.b64 	[param0], %rd156;
	.param .b64 param1;
	st.param.b64 	[param1], %rd135;
	.param .b32 retval0;
	call.uni (retval0), 
	vprintf, 
	(
	param0, 
	param1
	);
	ld.param.b32 	%r116, [retval0];
	} // callseq 32
	ld.global.u8 	%rs63, [%rd154+75];
	add.s16 	%rs64, %rs63, -127;
	and.b16  	%rs65, %rs64, 255;
	setp.lt.u16 	%p26, %rs65, 161;
	selp.b16 	%rs66, 46, %rs63, %p26;
	st.local.u8 	[%rd140+9], %rs66;
	st.local.u8 	[%rd140+10], %rs30;
	ld.global.u8 	%r118, [%rd154+76];
	st.local.u32 	[%rd138], %r118;
	{ // callseq 33, 0
	.param .b64 param0;
	st.param.b64 	[param0], %rd156;
	.param .b64 param1;
	st.param.b64 	[param1], %rd135;
	.param .b32 retval0;
	call.uni (retval0), 
	vprintf, 
	(
	param0, 
	param1
	);
	ld.param.b32 	%r119, [retval0];
	} // callseq 33
	ld.global.u8 	%rs67, [%rd154+76];
	add.s16 	%rs68, %rs67, -127;
	and.b16  	%rs69, %rs68, 255;
	setp.lt.u16 	%p27, %rs69, 161;
	selp.b16 	%rs70, 46, %rs67, %p27;
	st.local.u8 	[%rd140+10], %rs70;
	st.local.u8 	[%rd140+11], %rs30;
	ld.global.u8 	%r121, [%rd154+77];
	st.local.u32 	[%rd138], %r121;
	{ // callseq 34, 0
	.param .b64 param0;
	st.param.b64 	[param0], %rd156;
	.param .b64 param1;
	st.param.b64 	[param1], %rd135;
	.param .b32 retval0;
	call.uni (retval0), 
	vprintf, 
	(
	param0, 
	param1
	);
	ld.param.b32 	%r122, [retval0];
	} // callseq 34
	ld.global.u8 	%rs71, [%rd154+77];
	add.s16 	%rs72, %rs71, -127;
	and.b16  	%rs73, %rs72, 255;
	setp.lt.u16 	%p28, %rs73, 161;
	selp.b16 	%rs74, 46, %rs71, %p28;
	st.local.u8 	[%rd140+11], %rs74;
	st.local.u8 	[%rd140+12], %rs30;
	ld.global.u8 	%r124, [%rd154+78];
	st.local.u32 	[%rd138], %r124;
	{ // callseq 35, 0
	.param .b64 param0;
	st.param.b64 	[param0], %rd156;
	.param .b64 param1;
	st.param.b64 	[param1], %rd135;
	.param .b32 retval0;
	call.uni (retval0), 
	vprintf, 
	(
	param0, 
	param1
	);
	ld.param.b32 	%r125, [retval0];
	} // callseq 35
	ld.global.u8 	%rs75, [%rd154+78];
	add.s16 	%rs76, %rs75, -127;
	and.b16  	%rs77, %rs76, 255;
	setp.lt.u16 	%p29, %rs77, 161;
	selp.b16 	%rs78, 46, %rs75, %p29;
	st.local.u8 	[%rd140+12], %rs78;
	st.local.u8 	[%rd140+13], %rs30;
	ld.global.u8 	%r127, [%rd154+79];
	st.local.u32 	[%rd138], %r127;
	{ // callseq 36, 0
	.param .b64 param0;
	st.param.b64 	[param0], %rd156;
	.param .b64 param1;
	st.param.b64 	[param1], %rd135;
	.param .b32 retval0;
	call.uni (retval0), 
	vprintf, 
	(
	param0, 
	param1
	);
	ld.param.b32 	%r128, [retval0];
	} // callseq 36
	ld.global.u8 	%rs79, [%rd154+79];
	add.s16 	%rs80, %rs79, -127;
	and.b16  	%rs81, %rs80, 255;
	setp.lt.u16 	%p30, %rs81, 161;
	selp.b16 	%rs82, 46, %rs79, %p30;
	st.local.u8 	[%rd140+13], %rs82;
	st.local.u8 	[%rd140+14], %rs30;
	ld.global.u8 	%r130, [%rd154+80];
	st.local.u32 	[%rd138], %r130;
	{ // callseq 37, 0
	.param .b64 param0;
	st.param.b64 	[param0], %rd156;
	.param .b64 param1;
	st.param.b64 	[param1], %rd135;
	.param .b32 retval0;
	call.uni (retval0), 
	vprintf, 
	(
	param0, 
	param1
	);
	ld.param.b32 	%r131, [retval0];
	} // callseq 37
	ld.global.u8 	%rs83, [%rd154+80];
	add.s16 	%rs84, %rs83, -127;
	and.b16  	%rs85, %rs84, 255;
	setp.lt.u16 	%p31, %rs85, 161;
	selp.b16 	%rs86, 46, %rs83, %p31;
	st.local.u8 	[%rd140+14], %rs86;
	st.local.u8 	[%rd140+15], %rs30;
	ld.global.u8 	%r133, [%rd154+81];
	st.local.u32 	[%rd138], %r133;
	{ // callseq 38, 0
	.param .b64 param0;
	st.param.b64 	[param0], %rd156;
	.param .b64 param1;
	st.param.b64 	[param1], %rd135;
	.param .b32 retval0;
	call.uni (retval0), 
	vprintf, 
	(
	param0, 
	param1
	);
	ld.param.b32 	%r134, [retval0];
	} // callseq 38
	ld.global.u8 	%rs87, [%rd154+81];
	add.s16 	%rs88, %rs87, -127;
	and.b16  	%rs89, %rs88, 255;
	setp.lt.u16 	%p32, %rs89, 161;
	selp.b16 	%rs90, 46, %rs87, %p32;
	st.local.u8 	[%rd140+15], %rs90;
	st.local.u8 	[%rd140+16], %rs30;
	st.local.u64 	[%rd138], %rd139;
	{ // callseq 39, 0
	.param .b64 param0;
	st.param.b64 	[param0], %rd147;
	.param .b64 param1;
	st.param.b64 	[param1], %rd135;
	.param .b32 retval0;
	call.uni (retval0), 
	vprintf, 
	(
	param0, 
	param1
	);
	ld.param.b32 	%r136, [retval0];
	} // callseq 39
	mov.b32 	%r138, 16;
	st.local.u32 	[%rd138], %r138;
	{ // callseq 40, 0
	.param .b64 param0;
	st.param.b64 	[param0], %rd153;
	.param .b64 param1;
	st.param.b64 	[param1], %rd135;
	.param .b32 retval0;
	call.uni (retval0), 
	vprintf, 
	(
	param0, 
	param1
	);
	ld.param.b32 	%r139, [retval0];
	} // callseq 40
	ld.global.u8 	%r141, [%rd154+82];
	st.local.u32 	[%rd138], %r141;
	{ // callseq 41, 0
	.param .b64 param0;
	st.param.b64 	[param0], %rd156;
	.param .b64 param1;
	st.param.b64 	[param1], %rd135;
	.param .b32 retval0;
	call.uni (retval0), 
	vprintf, 
	(
	param0, 
	param1
	);
	ld.param.b32 	%r142, [retval0];
	} // callseq 41
	ld.global.u8 	%rs91, [%rd154+82];
	add.s16 	%rs92, %rs91, -127;
	and.b16  	%rs93, %rs92, 255;
	setp.lt.u16 	%p33, %rs93, 161;
	selp.b16 	%rs94, 46, %rs91, %p33;
	st.local.u8 	[%rd140], %rs94;
	st.local.u8 	[%rd140+1], %rs30;
	ld.global.u8 	%r144, [%rd154+83];
	st.local.u32 	[%rd138], %r144;
	{ // callseq 42, 0
	.param .b64 param0;
	st.param.b64 	[param0], %rd156;
	.param .b64 param1;
	st.param.b64 	[param1], %rd135;
	.param .b32 retval0;
	call.uni (retval0), 
	vprintf, 
	(
	param0, 
	param1
	);
	ld.param.b32 	%r145, [retval0];
	} // callseq 42
	ld.global.u8 	%rs95, [%rd154+83];
	add.s16 	%rs96, %rs95, -127;
	and.b16  	%rs97, %rs96, 255;
	setp.lt.u16 	%p34, %rs97, 161;
	selp.b16 	%rs98, 46, %rs95, %p34;
	st.local.u8 	[%rd140+1], %rs98;
	st.local.u8 	[%rd140+2], %rs30;
	ld.global.u8 	%r147, [%rd154+84];
	st.local.u32 	[%rd138], %r147;
	{ // callseq 43, 0
	.param .b64 param0;
	st.param.b64 	[param0], %rd156;
	.param .b64 param1;
	st.param.b64 	[param1], %rd135;
	.param .b32 retval0;
	call.uni (retval0), 
	vprintf, 
	(
	param0, 
	param1
	);
	ld.param.b32 	%r148, [retval0];
	} // callseq 43
	ld.global.u8 	%rs99, [%rd154+84];
	add.s16 	%rs100, %rs99, -127;
	and.b16  	%rs101, %rs100, 255;
	setp.lt.u16 	%p35, %rs101, 161;
	selp.b16 	%rs102, 46, %rs99, %p35;
	st.local.u8 	[%rd140+2], %rs102;
	st.local.u8 	[%rd140+3], %rs30;
	ld.global.u8 	%r150, [%rd154+85];
	st.local.u32 	[%rd138], %r150;
	{ // callseq 44, 0
	.param .b64 param0;
	st.param.b64 	[param0], %rd156;
	.param .b64 param1;
	st.param.b64 	[param1], %rd135;
	.param .b32 retval0;
	call.uni (retval0), 
	vprintf, 
	(
	param0, 
	param1
	);
	ld.param.b32 	%r151, [retval0];
	} // callseq 44
	ld.global.u8 	%rs103, [%rd154+85];
	add.s16 	%rs104, %rs103, -127;
	and.b16  	%rs105, %rs104, 255;
	setp.lt.u16 	%p36, %rs105, 161;
	selp.b16 	%rs106, 46, %rs103, %p36;
	st.local.u8 	[%rd140+3], %rs106;
	st.local.u8 	[%rd140+4], %rs30;
	ld.global.u8 	%r153, [%rd154+86];
	st.local.u32 	[%rd138], %r153;
	{ // callseq 45, 0
	.param .b64 param0;
	st.param.b64 	[param0], %rd156;
	.param .b64 param1;
	st.param.b64 	[param1], %rd135;
	.param .b32 retval0;
	call.uni (retval0), 
	vprintf, 
	(
	param0, 
	param1
	);
	ld.param.b32 	%r154, [retval0];
	} // callseq 45
	ld.global.u8 	%rs107, [%rd154+86];
	add.s16 	%rs108, %rs107, -127;
	and.b16  	%rs109, %rs108, 255;
	setp.lt.u16 	%p37, %rs109, 161;
	selp.b16 	%rs110, 46, %rs107, %p37;
	st.local.u8 	[%rd140+4], %rs110;
	st.local.u8 	[%rd140+5], %rs30;
	ld.global.u8 	%r156, [%rd154+87];
	st.local.u32 	[%rd138], %r156;
	{ // callseq 46, 0
	.param .b64 param0;
	st.param.b64 	[param0], %rd156;
	.param .b64 param1;
	st.param.b64 	[param1], %rd135;
	.param .b32 retval0;
	call.uni (retval0), 
	vprintf, 
	(
	param0, 
	param1
	);
	ld.param.b32 	%r157, [retval0];
	} // callseq 46
	ld.global.u8 	%rs111, [%rd154+87];
	add.s16 	%rs112, %rs111, -127;
	and.b16  	%rs113, %rs112, 255;
	setp.lt.u16 	%p38, %rs113, 161;
	selp.b16 	%rs114, 46, %rs111, %p38;
	st.local.u8 	[%rd140+5], %rs114;
	st.local.u8 	[%rd140+6], %rs30;
	ld.global.u8 	%r159, [%rd154+88];
	st.local.u32 	[%rd138], %r159;
	{ // callseq 47, 0
	.param .b64 param0;
	st.param.b64 	[param0], %rd156;
	.param .b64 param1;
	st.param.b64 	[param1], %rd135;
	.param .b32 retval0;
	call.uni (retval0), 
	vprintf, 
	(
	param0, 
	param1
	);
	ld.param.b32 	%r160, [retval0];
	} // callseq 47
	ld.global.u8 	%rs115, [%rd154+88];
	add.s16 	%rs116, %rs115, -127;
	and.b16  	%rs117, %rs116, 255;
	setp.lt.u16 	%p39, %rs117, 161;
	selp.b16 	%rs118, 46, %rs115, %p39;
	st.local.u8 	[%rd140+6], %rs118;
	st.local.u8 	[%rd140+7], %rs30;
	ld.global.u8 	%r162, [%rd154+89];
	st.local.u32 	[%rd138], %r162;
	{ // callseq 48, 0
	.param .b64 param0;
	st.param.b64 	[param0], %rd156;
	.param .b64 param1;
	st.param.b64 	[param1], %rd135;
	.param .b32 retval0;
	call.uni (retval0), 
	vprintf, 
	(
	param0, 
	param1
	);
	ld.param.b32 	%r163, [retval0];
	} // callseq 48
	ld.global.u8 	%rs119, [%rd154+89];
	add.s16 	%rs120, %rs119, -127;
	and.b16  	%rs121, %rs120, 255;
	setp.lt.u16 	%p40, %rs121, 161;
	selp.b16 	%rs122, 46, %rs119, %p40;
	st.local.u8 	[%rd140+7], %rs122;
	st.local.u8 	[%rd140+8], %rs30;
	ld.global.u8 	%r165, [%rd154+90];
	st.local.u32 	[%rd138], %r165;
	{ // callseq 49, 0
	.param .b64 param0;
	st.param.b64 	[param0], %rd156;
	.param .b64 param1;
	st.param.b64 	[param1], %rd135;
	.param .b32 retval0;
	call.uni (retval0), 
	vprintf, 
	(
	param0, 
	param1
	);
	ld.param.b32 	%r166, [retval0];
	} // callseq 49
	ld.global.u8 	%rs123, [%rd154+90];
	add.s16 	%rs124, %rs123, -127;
	and.b16  	%rs125, %rs124, 255;
	setp.lt.u16 	%p41, %rs125, 161;
	selp.b16 	%rs126, 46, %rs123, %p41;
	st.local.u8 	[%rd140+8], %rs126;
	st.local.u8 	[%rd140+9], %rs30;
	ld.global.u8 	%r168, [%rd154+91];
	st.local.u32 	[%rd138], %r168;
	{ // callseq 50, 0
	.param .b64 param0;
	st.param.b64 	[param0], %rd156;
	.param .b64 param1;
	st.param.b64 	[param1], %rd135;
	.param .b32 retval0;
	call.uni (retval0), 
	vprintf, 
	(
	param0, 
	param1
	);
	ld.param.b32 	%r169, [retval0];
	} // callseq 50
	ld.global.u8 	%rs127, [%rd154+91];
	add.s16 	%rs128, %rs127, -127;
	and.b16  	%rs129, %rs128, 255;
	setp.lt.u16 	%p42, %rs129, 161;
	selp.b16 	%rs130, 46, %rs127, %p42;
	st.local.u8 	[%rd140+9], %rs130;
	st.local.u8 	[%rd140+10], %rs30;
	ld.global.u8 	%r171, [%rd154+92];
	st.local.u32 	[%rd138], %r171;
	{ // callseq 51, 0
	.param .b64 param0;
	st.param.b64 	[param0], %rd156;
	.param .b64 param1;
	st.param.b64 	[param1], %rd135;
	.param .b32 retval0;
	call.uni (retval0), 
	vprintf, 
	(
	param0, 
	param1
	);
	ld.param.b32 	%r172, [retval0];
	} // callseq 51
	ld.global.u8 	%rs131, [%rd154+92];
	add.s16 	%rs132, %rs131, -127;
	and.b16  	%rs133, %rs132, 255;
	setp.lt.u16 	%p43, %rs133, 161;
	selp.b16 	%rs134, 46, %rs131, %p43;
	st.local.u8 	[%rd140+10], %rs134;
	st.local.u8 	[%rd140+11], %rs30;
	ld.global.u8 	%r174, [%rd154+93];
	st.local.u32 	[%rd138], %r174;
	{ // callseq 52, 0
	.param .b64 param0;
	st.param.b64 	[param0], %rd156;
	.param .b64 param1;
	st.param.b64 	[param1], %rd135;
	.param .b32 retval0;
	call.uni (retval0), 
	vprintf, 
	(
	param0, 
	param1
	);
	ld.param.b32 	%r175, [retval0];
	} // callseq 52
	ld.global.u8 	%rs135, [%rd154+93];
	add.s16 	%rs136, %rs135, -127;
	and.b16  	%rs137, %rs136, 255;
	setp.lt.u16 	%p44, %rs137, 161;
	selp.b16 	%rs138, 46, %rs135, %p44;
	st.local.u8 	[%rd140+11], %rs138;
	st.local.u8 	[%rd140+12], %rs30;
	ld.global.u8 	%r177, [%rd154+94];
	st.local.u32 	[%rd138], %r177;
	{ // callseq 53, 0
	.param .b64 param0;
	st.param.b64 	[param0], %rd156;
	.param .b64 param1;
	st.param.b64 	[param1], %rd135;
	.param .b32 retval0;
	call.uni (retval0), 
	vprintf, 
	(
	param0, 
	param1
	);
	ld.param.b32 	%r178, [retval0];
	} // callseq 53
	ld.global.u8 	%rs139, [%rd154+94];
	add.s16 	%rs140, %rs139, -127;
	and.b16  	%rs141, %rs140, 255;
	setp.lt.u16 	%p45, %rs141, 161;
	selp.b16 	%rs142, 46, %rs139, %p45;
	st.local.u8 	[%rd140+12], %rs142;
	st.local.u8 	[%rd140+13], %rs30;
	ld.global.u8 	%r180, [%rd154+95];
	st.local.u32 	[%rd138], %r180;
	{ // callseq 54, 0
	.param .b64 param0;
	st.param.b64 	[param0], %rd156;
	.param .b64 param1;
	st.param.b64 	[param1], %rd135;
	.param .b32 retval0;
	call.uni (retval0), 
	vprintf, 
	(
	param0, 
	param1
	);
	ld.param.b32 	%r181, [retval0];
	} // callseq 54
	ld.global.u8 	%rs143, [%rd154+95];
	add.s16 	%rs144, %rs143, -127;
	and.b16  	%rs145, %rs144, 255;
	setp.lt.u16 	%p46, %rs145, 161;
	selp.b16 	%rs146, 46, %rs143, %p46;
	st.local.u8 	[%rd140+13], %rs146;
	st.local.u8 	[%rd140+14], %rs30;
	ld.global.u8 	%r183, [%rd154+96];
	st.local.u32 	[%rd138], %r183;
	{ // callseq 55, 0
	.param .b64 param0;
	st.param.b64 	[param0], %rd156;
	.param .b64 param1;
	st.param.b64 	[param1], %rd135;
	.param .b32 retval0;
	call.uni (retval0), 
	vprintf, 
	(
	param0, 
	param1
	);
	ld.param.b32 	%r184, [retval0];
	} // callseq 55
	ld.global.u8 	%rs147, [%rd154+96];
	add.s16 	%rs148, %rs147, -127;
	and.b16  	%rs149, %rs148, 255;
	setp.lt.u16 	%p47, %rs149, 161;
	selp.b16 	%rs150, 46, %rs147, %p47;
	st.local.u8 	[%rd140+14], %rs150;
	st.local.u8 	[%rd140+15], %rs30;
	ld.global.u8 	%r186, [%rd154+97];
	st.local.u32 	[%rd138], %r186;
	{ // callseq 56, 0
	.param .b64 param0;
	st.param.b64 	[param0], %rd156;
	.param .b64 param1;
	st.param.b64 	[param1], %rd135;
	.param .b32 retval0;
	call.uni (retval0), 
	vprintf, 
	(
	param0, 
	param1
	);
	ld.param.b32 	%r187, [retval0];
	} // callseq 56
	ld.global.u8 	%rs151, [%rd154+97];
	add.s16 	%rs152, %rs151, -127;
	and.b16  	%rs153, %rs152, 255;
	setp.lt.u16 	%p48, %rs153, 161;
	selp.b16 	%rs154, 46, %rs151, %p48;
	st.local.u8 	[%rd140+15], %rs154;
	st.local.u8 	[%rd140+16], %rs30;
	st.local.u64 	[%rd138], %rd139;
	{ // callseq 57, 0
	.param .b64 param0;
	st.param.b64 	[param0], %rd147;
	.param .b64 param1;
	st.param.b64 	[param1], %rd135;
	.param .b32 retval0;
	call.uni (retval0), 
	vprintf, 
	(
	param0, 
	param1
	);
	ld.param.b32 	%r189, [retval0];
	} // callseq 57
	mov.u64 	%rd157, $str$13;
	cvta.global.u64 	%rd158, %rd157;
	st.local.u64 	[%rd136], %rd158;
	{ // callseq 58, 0
	.param .b64 param0;
	st.param.b64 	[param0], %rd151;
	.param .b64 param1;
	st.param.b64 	[param1], %rd135;
	.param .b32 retval0;
	call.uni (retval0), 
	vprintf, 
	(
	param0, 
	param1
	);
	ld.param.b32 	%r191, [retval0];
	} // callseq 58
	st.local.u32 	[%rd136], %r85;
	{ // callseq 59, 0
	.param .b64 param0;
	st.param.b64 	[param0], %rd153;
	.param .b64 param1;
	st.param.b64 	[param1], %rd135;
	.param .b32 retval0;
	call.uni (retval0), 
	vprintf, 
	(
	param0, 
	param1
	);
	ld.param.b32 	%r193, [retval0];
	} // callseq 59
	ld.global.u8 	%r195, [%rd154+150];
	st.local.u32 	[%rd136], %r195;
	{ // callseq 60, 0
	.param .b64 param0;
	st.param.b64 	[param0], %rd156;
	.param .b64 param1;
	st.param.b64 	[param1], %rd135;
	.param .b32 retval0;
	call.uni (retval0), 
	vprintf, 
	(
	param0, 
	param1
	);
	ld.param.b32 	%r196, [retval0];
	} // callseq 60
	ld.global.u8 	%rs155, [%rd154+150];
	add.s16 	%rs156, %rs155, -127;
	and.b16  	%rs157, %rs156, 255;
	setp.lt.u16 	%p49, %rs157, 161;
	selp.b16 	%rs158, 46, %rs155, %p49;
	st.local.u8 	[%rd142], %rs158;
	st.local.u8 	[%rd142+1], %rs30;
	ld.global.u8 	%r198, [%rd154+151];
	st.local.u32 	[%rd136], %r198;
	{ // callseq 61, 0
	.param .b64 param0;
	st.param.b64 	[param0], %rd156;
	.param .b64 param1;
	st.param.b64 	[param1], %rd135;
	.param .b32 retval0;
	call.uni (retval0), 
	vprintf, 
	(
	param0, 
	param1
	);
	ld.param.b32 	%r199, [retval0];
	} // callseq 61
	ld.global.u8 	%rs159, [%rd154+151];
	add.s16 	%rs160, %rs159, -127;
	and.b16  	%rs161, %rs160, 255;
	setp.lt.u16 	%p50, %rs161, 161;
	selp.b16 	%rs162, 46, %rs159, %p50;
	st.local.u8 	[%rd142+1], %rs162;
	st.local.u8 	[%rd142+2], %rs30;
	ld.global.u8 	%r201, [%rd154+152];
	st.local.u32 	[%rd136], %r201;
	{ // callseq 62, 0
	.param .b64 param0;
	st.param.b64 	[param0], %rd156;
	.param .b64 param1;
	st.param.b64 	[param1], %rd135;
	.param .b32 retval0;
	call.uni (retval0), 
	vprintf, 
	(
	param0, 
	param1
	);
	ld.param.b32 	%r202, [retval0];
	} // callseq 62
	ld.global.u8 	%rs163, [%rd154+152];
	add.s16 	%rs164, %rs163, -127;
	and.b16  	%rs165, %rs164, 255;
	setp.lt.u16 	%p51, %rs165, 161;
	selp.b16 	%rs166, 46, %rs163, %p51;
	st.local.u8 	[%rd142+2], %rs166;
	st.local.u8 	[%rd142+3], %rs30;
	ld.global.u8 	%r204, [%rd154+153];
	st.local.u32 	[%rd136], %r204;
	{ // callseq 63, 0
	.param .b64 param0;
	st.param.b64 	[param0], %rd156;
	.param .b64 param1;
	st.param.b64 	[param1], %rd135;
	.param .b32 retval0;
	call.uni (retval0), 
	vprintf, 
	(
	param0, 
	param1
	);
	ld.param.b32 	%r205, [retval0];
	} // callseq 63
	ld.global.u8 	%rs167, [%rd154+153];
	add.s16 	%rs168, %rs167, -127;
	and.b16  	%rs169, %rs168, 255;
	setp.lt.u16 	%p52, %rs169, 161;
	selp.b16 	%rs170, 46, %rs167, %p52;
	st.local.u8 	[%rd142+3], %rs170;
	st.local.u8 	[%rd142+4], %rs30;
	ld.global.u8 	%r207, [%rd154+154];
	st.local.u32 	[%rd136], %r207;
	{ // callseq 64, 0
	.param .b64 param0;
	st.param.b64 	[param0], %rd156;
	.param .b64 param1;
	st.param.b64 	[param1], %rd135;
	.param .b32 retval0;
	call.uni (retval0), 
	vprintf, 
	(
	param0, 
	param1
	);
	ld.param.b32 	%r208, [retval0];
	} // callseq 64
	ld.global.u8 	%rs171, [%rd154+154];
	add.s16 	%rs172, %rs171, -127;
	and.b16  	%rs173, %rs172, 255;
	setp.lt.u16 	%p53, %rs173, 161;
	selp.b16 	%rs174, 46, %rs171, %p53;
	st.local.u8 	[%rd142+4], %rs174;
	st.local.u8 	[%rd142+5], %rs30;
	ld.global.u8 	%r210, [%rd154+155];
	st.local.u32 	[%rd136], %r210;
	{ // callseq 65, 0
	.param .b64 param0;
	st.param.b64 	[param0], %rd156;
	.param .b64 param1;
	st.param.b64 	[param1], %rd135;
	.param .b32 retval0;
	call.uni (retval0), 
	vprintf, 
	(
	param0, 
	param1
	);
	ld.param.b32 	%r211, [retval0];
	} // callseq 65
	ld.global.u8 	%rs175, [%rd154+155];
	add.s16 	%rs176, %rs175, -127;
	and.b16  	%rs177, %rs176, 255;
	setp.lt.u16 	%p54, %rs177, 161;
	selp.b16 	%rs178, 46, %rs175, %p54;
	st.local.u8 	[%rd142+5], %rs178;
	st.local.u8 	[%rd142+6], %rs30;
	ld.global.u8 	%r213, [%rd154+156];
	st.local.u32 	[%rd136], %r213;
	{ // callseq 66, 0
	.param .b64 param0;
	st.param.b64 	[param0], %rd156;
	.param .b64 param1;
	st.param.b64 	[param1], %rd135;
	.param .b32 retval0;
	call.uni (retval0), 
	vprintf, 
	(
	param0, 
	param1
	);
	ld.param.b32 	%r214, [retval0];
	} // callseq 66
	ld.global.u8 	%rs179, [%rd154+156];
	add.s16 	%rs180, %rs179, -127;
	and.b16  	%rs181, %rs180, 255;
	setp.lt.u16 	%p55, %rs181, 161;
	selp.b16 	%rs182, 46, %rs179, %p55;
	st.local.u8 	[%rd142+6], %rs182;
	st.local.u8 	[%rd142+7], %rs30;
	ld.global.u8 	%r216, [%rd154+157];
	st.local.u32 	[%rd136], %r216;
	{ // callseq 67, 0
	.param .b64 param0;
	st.param.b64 	[param0], %rd156;
	.param .b64 param1;
	st.param.b64 	[param1], %rd135;
	.param .b32 retval0;
	call.uni (retval0), 
	vprintf, 
	(
	param0, 
	param1
	);
	ld.param.b32 	%r217, [retval0];
	} // callseq 67
	ld.global.u8 	%rs183, [%rd154+157];
	add.s16 	%rs184, %rs183, -127;
	and.b16  	%rs185, %rs184, 255;
	setp.lt.u16 	%p56, %rs185, 161;
	selp.b16 	%rs186, 46, %rs183, %p56;
	st.local.u8 	[%rd142+7], %rs186;
	st.local.u8 	[%rd142+8], %rs30;
	ld.global.u8 	%r219, [%rd154+158];
	st.local.u32 	[%rd136], %r219;
	{ // callseq 68, 0
	.param .b64 param0;
	st.param.b64 	[param0], %rd156;
	.param .b64 param1;
	st.param.b64 	[param1], %rd135;
	.param .b32 retval0;
	call.uni (retval0), 
	vprintf, 
	(
	param0, 
	param1
	);
	ld.param.b32 	%r220, [retval0];
	} // callseq 68
	ld.global.u8 	%rs187, [%rd154+158];
	add.s16 	%rs188, %rs187, -127;
	and.b16  	%rs189, %rs188, 255;
	setp.lt.u16 	%p57, %rs189, 161;
	selp.b16 	%rs190, 46, %rs187, %p57;
	st.local.u8 	[%rd142+8], %rs190;
	st.local.u8 	[%rd142+9], %rs30;
	ld.global.u8 	%r222, [%rd154+159];
	st.local.u32 	[%rd136], %r222;
	{ // callseq 69, 0
	.param .b64 param0;
	st.param.b64 	[param0], %rd156;
	.param .b64 param1;
	st.param.b64 	[param1], %rd135;
	.param .b32 retval0;
	call.uni (retval0), 
	vprintf, 
	(
	param0, 
	param1
	);
	ld.param.b32 	%r223, [retval0];
	} // callseq 69
	ld.global.u8 	%rs191, [%rd154+159];
	add.s16 	%rs192, %rs191, -127;
	and.b16  	%rs193, %rs192, 255;
	setp.lt.u16 	%p58, %rs193, 161;
	selp.b16 	%rs194, 46, %rs191, %p58;
	st.local.u8 	[%rd142+9], %rs194;
	st.local.u8 	[%rd142+10], %rs30;
	ld.global.u8 	%r225, [%rd154+160];
	st.local.u32 	[%rd136], %r225;
	{ // callseq 70, 0
	.param .b64 param0;
	st.param.b64 	[param0], %rd156;
	.param .b64 param1;
	st.param.b64 	[param1], %rd135;
	.param .b32 retval0;
	call.uni (retval0), 
	vprintf, 
	(
	param0, 
	param1
	);
	ld.param.b32 	%r226, [retval0];
	} // callseq 70
	ld.global.u8 	%rs195, [%rd154+160];
	add.s16 	%rs196, %rs195, -127;
	and.b16  	%rs197, %rs196, 255;
	setp.lt.u16 	%p59, %rs197, 161;
	selp.b16 	%rs198, 46, %rs195, %p59;
	st.local.u8 	[%rd142+10], %rs198;
	st.local.u8 	[%rd142+11], %rs30;
	ld.global.u8 	%r228, [%rd154+161];
	st.local.u32 	[%rd136], %r228;
	{ // callseq 71, 0
	.param .b64 param0;
	st.param.b64 	[param0], %rd156;
	.param .b64 param1;
	st.param.b64 	[param1], %rd135;
	.param .b32 retval0;
	call.uni (retval0), 
	vprintf, 
	(
	param0, 
	param1
	);
	ld.param.b32 	%r229, [retval0];
	} // callseq 71
	ld.global.u8 	%rs199, [%rd154+161];
	add.s16 	%rs200, %rs199, -127;
	and.b16  	%rs201, %rs200, 255;
	setp.lt.u16 	%p60, %rs201, 161;
	selp.b16 	%rs202, 46, %rs199, %p60;
	st.local.u8 	[%rd142+11], %rs202;
	st.local.u8 	[%rd142+12], %rs30;
	ld.global.u8 	%r231, [%rd154+162];
	st.local.u32 	[%rd136], %r231;
	{ // callseq 72, 0
	.param .b64 param0;
	st.param.b64 	[param0], %rd156;
	.param .b64 param1;
	st.param.b64 	[param1], %rd135;
	.param .b32 retval0;
	call.uni (retval0), 
	vprintf, 
	(
	param0, 
	param1
	);
	ld.param.b32 	%r232, [retval0];
	} // callseq 72
	ld.global.u8 	%rs203, [%rd154+162];
	add.s16 	%rs204, %rs203, -127;
	and.b16  	%rs205, %rs204, 255;
	setp.lt.u16 	%p61, %rs205, 161;
	selp.b16 	%rs206, 46, %rs203, %p61;
	st.local.u8 	[%rd142+12], %rs206;
	st.local.u8 	[%rd142+13], %rs30;
	ld.global.u8 	%r234, [%rd154+163];
	st.local.u32 	[%rd136], %r234;
	{ // callseq 73, 0
	.param .b64 param0;
	st.param.b64 	[param0], %rd156;
	.param .b64 param1;
	st.param.b64 	[param1], %rd135;
	.param .b32 retval0;
	call.uni (retval0), 
	vprintf, 
	(
	param0, 
	param1
	);
	ld.param.b32 	%r235, [retval0];
	} // callseq 73
	ld.global.u8 	%rs207, [%rd154+163];
	add.s16 	%rs208, %rs207, -127;
	and.b16  	%rs209, %rs208, 255;
	setp.lt.u16 	%p62, %rs209, 161;
	selp.b16 	%rs210, 46, %rs207, %p62;
	st.local.u8 	[%rd142+13], %rs210;
	st.local.u8 	[%rd142+14], %rs30;
	ld.global.u8 	%r237, [%rd154+164];
	st.local.u32 	[%rd136], %r237;
	{ // callseq 74, 0
	.param .b64 param0;
	st.param.b64 	[param0], %rd156;
	.param .b64 param1;
	st.param.b64 	[param1], %rd135;
	.param .b32 retval0;
	call.uni (retval0), 
	vprintf, 
	(
	param0, 
	param1
	);
	ld.param.b32 	%r238, [retval0];
	} // callseq 74
	ld.global.u8 	%rs211, [%rd154+164];
	add.s16 	%rs212, %rs211, -127;
	and.b16  	%rs213, %rs212, 255;
	setp.lt.u16 	%p63, %rs213, 161;
	selp.b16 	%rs214, 46, %rs211, %p63;
	st.local.u8 	[%rd142+14], %rs214;
	st.local.u8 	[%rd142+15], %rs30;
	ld.global.u8 	%r240, [%rd154+165];
	st.local.u32 	[%rd136], %r240;
	{ // callseq 75, 0
	.param .b64 param0;
	st.param.b64 	[param0], %rd156;
	.param .b64 param1;
	st.param.b64 	[param1], %rd135;
	.param .b32 retval0;
	call.uni (retval0), 
	vprintf, 
	(
	param0, 
	param1
	);
	ld.param.b32 	%r241, [retval0];
	} // callseq 75
	ld.global.u8 	%rs215, [%rd154+165];
	add.s16 	%rs216, %rs215, -127;
	and.b16  	%rs217, %rs216, 255;
	setp.lt.u16 	%p64, %rs217, 161;
	selp.b16 	%rs218, 46, %rs215, %p64;
	st.local.u8 	[%rd142+15], %rs218;
	st.local.u8 	[%rd142+16], %rs30;
	st.local.u64 	[%rd136], %rd139;
	{ // callseq 76, 0
	.param .b64 param0;
	st.param.b64 	[param0], %rd147;
	.param .b64 param1;
	st.param.b64 	[param1], %rd135;
	.param .b32 retval0;
	call.uni (retval0), 
	vprintf, 
	(
	param0, 
	param1
	);
	ld.param.b32 	%r243, [retval0];
	} // callseq 76
	st.local.u32 	[%rd136], %r138;
	{ // callseq 77, 0
	.param .b64 param0;
	st.param.b64 	[param0], %rd153;
	.param .b64 param1;
	st.param.b64 	[param1], %rd135;
	.param .b32 retval0;
	call.uni (retval0), 
	vprintf, 
	(
	param0, 
	param1
	);
	ld.param.b32 	%r245, [retval0];
	} // callseq 77
	ld.global.u8 	%r247, [%rd154+166];
	st.local.u32 	[%rd136], %r247;
	{ // callseq 78, 0
	.param .b64 param0;
	st.param.b64 	[param0], %rd156;
	.param .b64 param1;
	st.param.b64 	[param1], %rd135;
	.param .b32 retval0;
	call.uni (retval0), 
	vprintf, 
	(
	param0, 
	param1
	);
	ld.param.b32 	%r248, [retval0];
	} // callseq 78
	ld.global.u8 	%rs219, [%rd154+166];
	add.s16 	%rs220, %rs219, -127;
	and.b16  	%rs221, %rs220, 255;
	setp.lt.u16 	%p65, %rs221, 161;
	selp.b16 	%rs222, 46, %rs219, %p65;
	st.local.u8 	[%rd142], %rs222;
	st.local.u8 	[%rd142+1], %rs30;
	ld.global.u8 	%r250, [%rd154+167];
	st.local.u32 	[%rd136], %r250;
	{ // callseq 79, 0
	.param .b64 param0;
	st.param.b64 	[param0], %rd156;
	.param .b64 param1;
	st.param.b64 	[param1], %rd135;
	.param .b32 retval0;
	call.uni (retval0), 
	vprintf, 
	(
	param0, 
	param1
	);
	ld.param.b32 	%r251, [retval0];
	} // callseq 79
	ld.global.u8 	%rs223, [%rd154+167];
	add.s16 	%rs224, %rs223, -127;
	and.b16  	%rs225, %rs224, 255;
	setp.lt.u16 	%p66, %rs225, 161;
	selp.b16 	%rs226, 46, %rs223, %p66;
	st.local.u8 	[%rd142+1], %rs226;
	st.local.u8 	[%rd142+2], %rs30;
	ld.global.u8 	%r253, [%rd154+168];
	st.local.u32 	[%rd136], %r253;
	{ // callseq 80, 0
	.param .b64 param0;
	st.param.b64 	[param0], %rd156;
	.param .b64 param1;
	st.param.b64 	[param1], %rd135;
	.param .b32 retval0;
	call.uni (retval0), 
	vprintf, 
	(
	param0, 
	param1
	);
	ld.param.b32 	%r254, [retval0];
	} // callseq 80
	ld.global.u8 	%rs227, [%rd154+168];
	add.s16 	%rs228, %rs227, -127;
	and.b16  	%rs229, %rs228, 255;
	setp.lt.u16 	%p67, %rs229, 161;
	selp.b16 	%rs230, 46, %rs227, %p67;
	st.local.u8 	[%rd142+2], %rs230;
	st.local.u8 	[%rd142+3], %rs30;
	ld.global.u8 	%r256, [%rd154+169];
	st.local.u32 	[%rd136], %r256;
	{ // callseq 81, 0
	.param .b64 param0;
	st.param.b64 	[param0], %rd156;
	.param .b64 param1;
	st.param.b64 	[param1], %rd135;
	.param .b32 retval0;
	call.uni (retval0), 
	vprintf, 
	(
	param0, 
	param1
	);
	ld.param.b32 	%r257, [retval0];
	} // callseq 81
	ld.global.u8 	%rs231, [%rd154+169];
	add.s16 	%rs232, %rs231, -127;
	and.b16  	%rs233, %rs232, 255;
	setp.lt.u16 	%p68, %rs233, 161;
	selp.b16 	%rs234, 46, %rs231, %p68;
	st.local.u8 	[%rd142+3], %rs234;
	st.local.u8 	[%rd142+4], %rs30;
	ld.global.u8 	%r259, [%rd154+170];
	st.local.u32 	[%rd136], %r259;
	{ // callseq 82, 0
	.param .b64 param0;
	st.param.b64 	[param0], %rd156;
	.param .b64 param1;
	st.param.b64 	[param1], %rd135;
	.param .b32 retval0;
	call.uni (retval0), 
	vprintf, 
	(
	param0, 
	param1
	);
	ld.param.b32 	%r260, [retval0];
	} // callseq 82
	ld.global.u8 	%rs235, [%rd154+170];
	add.s16 	%rs236, %rs235, -127;
	and.b16  	%rs237, %rs236, 255;
	setp.lt.u16 	%p69, %rs237, 161;
	selp.b16 	%rs238, 46, %rs235, %p69;
	st.local.u8 	[%rd142+4], %rs238;
	st.local.u8 	[%rd142+5], %rs30;
	ld.global.u8 	%r262, [%rd154+171];
	st.local.u32 	[%rd136], %r262;
	{ // callseq 83, 0
	.param .b64 param0;
	st.param.b64 	[param0], %rd156;
	.param .b64 param1;
	st.param.b64 	[param1], %rd135;
	.param .b32 retval0;
	call.uni (retval0), 
	vprintf, 
	(
	param0, 
	param1
	);
	ld.param.b32 	%r263, [retval0];
	} // callseq 83
	ld.global.u8 	%rs239, [%rd154+171];
	add.s16 	%rs240, %rs239, -127;
	and.b16  	%rs241, %rs240, 255;
	setp.lt.u16 	%p70, %rs241, 161;
	selp.b16 	%rs242, 46, %rs239, %p70;
	st.local.u8 	[%rd142+5], %rs242;
	st.local.u8 	[%rd142+6], %rs30;
	ld.global.u8 	%r265, [%rd154+172];
	st.local.u32 	[%rd136], %r265;
	{ // callseq 84, 0
	.param .b64 param0;
	st.param.b64 	[param0], %rd156;
	.param .b64 param1;
	st.param.b64 	[param1], %rd135;
	.param .b32 retval0;
	call.uni (retval0), 
	vprintf, 
	(
	param0, 
	param1
	);
	ld.param.b32 	%r266, [retval0];
	} // callseq 84
	ld.global.u8 	%rs243, [%rd154+172];
	add.s16 	%rs244, %rs243, -127;
	and.b16  	%rs245, %rs244, 255;
	setp.lt.u16 	%p71, %rs245, 161;
	selp.b16 	%rs246, 46, %rs243, %p71;
	st.local.u8 	[%rd142+6], %rs246;
	st.local.u8 	[%rd142+7], %rs30;
	ld.global.u8 	%r268, [%rd154+173];
	st.local.u32 	[%rd136], %r268;
	{ // callseq 85, 0
	.param .b64 param0;
	st.param.b64 	[param0], %rd156;
	.param .b64 param1;
	st.param.b64 	[param1], %rd135;
	.param .b32 retval0;
	call.uni (retval0), 
	vprintf, 
	(
	param0, 
	param1
	);
	ld.param.b32 	%r269, [retval0];
	} // callseq 85
	ld.global.u8 	%rs247, [%rd154+173];
	add.s16 	%rs248, %rs247, -127;
	and.b16  	%rs249, %rs248, 255;
	setp.lt.u16 	%p72, %rs249, 161;
	selp.b16 	%rs250, 46, %rs247, %p72;
	st.local.u8 	[%rd142+7], %rs250;
	st.local.u8 	[%rd142+8], %rs30;
	ld.global.u8 	%r271, [%rd154+174];
	st.local.u32 	[%rd136], %r271;
	{ // callseq 86, 0
	.param .b64 param0;
	st.param.b64 	[param0], %rd156;
	.param .b64 param1;
	st.param.b64 	[param1], %rd135;
	.param .b32 retval0;
	call.uni (retval0), 
	vprintf, 
	(
	param0, 
	param1
	);
	ld.param.b32 	%r272, [retval0];
	} // callseq 86
	ld.global.u8 	%rs251, [%rd154+174];
	add.s16 	%rs252, %rs251, -127;
	and.b16  	%rs253, %rs252, 255;
	setp.lt.u16 	%p73, %rs253, 161;
	selp.b16 	%rs254, 46, %rs251, %p73;
	st.local.u8 	[%rd142+8], %rs254;
	st.local.u8 	[%rd142+9], %rs30;
	ld.global.u8 	%r274, [%rd154+175];
	st.local.u32 	[%rd136], %r274;
	{ // callseq 87, 0
	.param .b64 param0;
	st.param.b64 	[param0], %rd156;
	.param .b64 param1;
	st.param.b64 	[param1], %rd135;
	.param .b32 retval0;
	call.uni (retval0), 
	vprintf, 
	(
	param0, 
	param1
	);
	ld.param.b32 	%r275, [retval0];
	} // callseq 87
	ld.global.u8 	%rs255, [%rd154+175];
	add.s16 	%rs256, %rs255, -127;
	and.b16  	%rs257, %rs256, 255;
	setp.lt.u16 	%p74, %rs257, 161;
	selp.b16 	%rs258, 46, %rs255, %p74;
	st.local.u8 	[%rd142+9], %rs258;
	st.local.u8 	[%rd142+10], %rs30;
	ld.global.u8 	%r277, [%rd154+176];
	st.local.u32 	[%rd136], %r277;
	{ // callseq 88, 0
	.param .b64 param0;
	st.param.b64 	[param0], %rd156;
	.param .b64 param1;
	st.param.b64 	[param1], %rd135;
	.param .b32 retval0;
	call.uni (retval0), 
	vprintf, 
	(
	param0, 
	param1
	);
	ld.param.b32 	%r278, [retval0];
	} // callseq 88
	ld.global.u8 	%rs259, [%rd154+176];
	add.s16 	%rs260, %rs259, -127;
	and.b16  	%rs261, %rs260, 255;
	setp.lt.u16 	%p75, %rs261, 161;
	selp.b16 	%rs262, 46, %rs259, %p75;
	st.local.u8 	[%rd142+10], %rs262;
	st.local.u8 	[%rd142+11], %rs30;
	ld.global.u8 	%r280, [%rd154+177];
	st.local.u32 	[%rd136], %r280;
	{ // callseq 89, 0
	.param .b64 param0;
	st.param.b64 	[param0], %rd156;
	.param .b64 param1;
	st.param.b64 	[param1], %rd135;
	.param .b32 retval0;
	call.uni (retval0), 
	vprintf, 
	(
	param0, 
	param1
	);
	ld.param.b32 	%r281, [retval0];
	} // callseq 89
	ld.global.u8 	%rs263, [%rd154+177];
	add.s16 	%rs264, %rs263, -127;
	and.b16  	%rs265, %rs264, 255;
	setp.lt.u16 	%p76, %rs265, 161;
	selp.b16 	%rs266, 46, %rs263, %p76;
	st.local.u8 	[%rd142+11], %rs266;
	st.local.u8 	[%rd142+12], %rs30;
	ld.global.u8 	%r283, [%rd154+178];
	st.local.u32 	[%rd136], %r283;
	{ // callseq 90, 0
	.param .b64 param0;
	st.param.b64 	[param0], %rd156;
	.param .b64 param1;
	st.param.b64 	[param1], %rd135;
	.param .b32 retval0;
	call.uni (retval0), 
	vprintf, 
	(
	param0, 
	param1
	);
	ld.param.b32 	%r284, [retval0];
	} // callseq 90
	ld.global.u8 	%rs267, [%rd154+178];
	add.s16 	%rs268, %rs267, -127;
	and.b16  	%rs269, %rs268, 255;
	setp.lt.u16 	%p77, %rs269, 161;
	selp.b16 	%rs270, 46, %rs267, %p77;
	st.local.u8 	[%rd142+12], %rs270;
	st.local.u8 	[%rd142+13], %rs30;
	ld.global.u8 	%r286, [%rd154+179];
	st.local.u32 	[%rd136], %r286;
	{ // callseq 91, 0
	.param .b64 param0;
	st.param.b64 	[param0], %rd156;
	.param .b64 param1;
	st.param.b64 	[param1], %rd135;
	.param .b32 retval0;
	call.uni (retval0), 
	vprintf, 
	(
	param0, 
	param1
	);
	ld.param.b32 	%r287, [retval0];
	} // callseq 91
	ld.global.u8 	%rs271, [%rd154+179];
	add.s16 	%rs272, %rs271, -127;
	and.b16  	%rs273, %rs272, 255;
	setp.lt.u16 	%p78, %rs273, 161;
	selp.b16 	%rs274, 46, %rs271, %p78;
	st.local.u8 	[%rd142+13], %rs274;
	st.local.u8 	[%rd142+14], %rs30;
	ld.global.u8 	%r289, [%rd154+180];
	st.local.u32 	[%rd136], %r289;
	{ // callseq 92, 0
	.param .b64 param0;
	st.param.b64 	[param0], %rd156;
	.param .b64 param1;
	st.param.b64 	[param1], %rd135;
	.param .b32 retval0;
	call.uni (retval0), 
	vprintf, 
	(
	param0, 
	param1
	);
	ld.param.b32 	%r290, [retval0];
	} // callseq 92
	ld.global.u8 	%rs275, [%rd154+180];
	add.s16 	%rs276, %rs275, -127;
	and.b16  	%rs277, %rs276, 255;
	setp.lt.u16 	%p79, %rs277, 161;
	selp.b16 	%rs278, 46, %rs275, %p79;
	st.local.u8 	[%rd142+14], %rs278;
	st.local.u8 	[%rd142+15], %rs30;
	ld.global.u8 	%r292, [%rd154+181];
	st.local.u32 	[%rd136], %r292;
	{ // callseq 93, 0
	.param .b64 param0;
	st.param.b64 	[param0], %rd156;
	.param .b64 param1;
	st.param.b64 	[param1], %rd135;
	.param .b32 retval0;
	call.uni (retval0), 
	vprintf, 
	(
	param0, 
	param1
	);
	ld.param.b32 	%r293, [retval0];
	} // callseq 93
	ld.global.u8 	%rs279, [%rd154+181];
	add.s16 	%rs280, %rs279, -127;
	and.b16  	%rs281, %rs280, 255;
	setp.lt.u16 	%p80, %rs281, 161;
	selp.b16 	%rs282, 46, %rs279, %p80;
	st.local.u8 	[%rd142+15], %rs282;
	st.local.u8 	[%rd142+16], %rs30;
	st.local.u64 	[%rd136], %rd139;
	{ // callseq 94, 0
	.param .b64 param0;
	st.param.b64 	[param0], %rd147;
	.param .b64 param1;
	st.param.b64 	[param1], %rd135;
	.param .b32 retval0;
	call.uni (retval0), 
	vprintf, 
	(
	param0, 
	param1
	);
	ld.param.b32 	%r295, [retval0];
	} // callseq 94
	mov.u64 	%rd159, $str$9;
	cvta.global.u64 	%rd160, %rd159;
	{ // callseq 95, 0
	.param .b64 param0;
	st.param.b64 	[param0], %rd160;
	.param .b64 param1;
	st.param.b64 	[param1], 0;
	.param .b32 retval0;
	call.uni (retval0), 
	vprintf, 
	(
	param0, 
	param1
	);
	ld.param.b32 	%r297, [retval0];
	} // callseq 95
	ret;
$L__BB3_22:
	st.local.u8 	[%rd12], %rs2;
$L__BB3_23:
	mov.b16 	%rs9, 0;
	st.local.u8 	[%rd12+1], %rs9;
	and.b32  	%r58, %r305, 13;
	ld.u8 	%r59, [%rd164];
	st.local.u32 	[%rd2], %r59;
	cvta.global.u64 	%rd111, %rd106;
	{ // callseq 13, 0
	.param .b64 param0;
	st.param.b64 	[param0], %rd111;
	.param .b64 param1;
	st.param.b64 	[param1], %rd19;
	.param .b32 retval0;
	call.uni (retval0), 
	vprintf, 
	(
	param0, 
	param1
	);
	ld.param.b32 	%r60, [retval0];
	} // callseq 13
	ld.u8 	%rs3, [%rd164];
	add.s16 	%rs10, %rs3, -127;
	and.b16  	%rs11, %rs10, 255;
	setp.lt.u16 	%p6, %rs11, 161;
	cvt.u64.u32 	%rd113, %r58;
	add.s64 	%rd13, %rd1, %rd113;
	@%p6 bra 	$L__BB3_25;
	st.local.u8 	[%rd13], %rs3;
	bra.uni 	$L__BB3_26;
$L__BB3_25:
	mov.b16 	%rs12, 46;
	st.local.u8 	[%rd13], %rs12;
$L__BB3_26:
	mov.b16 	%rs13, 0;
	st.local.u8 	[%rd13+1], %rs13;
	add.s32 	%r62, %r305, 1;
	and.b32  	%r63, %r62, 14;
	ld.u8 	%r64, [%rd164+1];
	st.local.u32 	[%rd2], %r64;
	cvta.global.u64 	%rd115, %rd106;
	{ // callseq 14, 0
	.param .b64 param0;
	st.param.b64 	[param0], %rd115;
	.param .b64 param1;
	st.param.b64 	[param1], %rd19;
	.param .b32 retval0;
	call.uni (retval0), 
	vprintf, 
	(
	param0, 
	param1
	);
	ld.param.b32 	%r65, [retval0];
	} // callseq 14
	ld.u8 	%rs4, [%rd164+1];
	add.s16 	%rs14, %rs4, -127;
	and.b16  	%rs15, %rs14, 255;
	setp.lt.u16 	%p7, %rs15, 161;
	cvt.u64.u32 	%rd117, %r63;
	add.s64 	%rd14, %rd1, %rd117;
	@%p7 bra 	$L__BB3_28;
	st.local.u8 	[%rd14], %rs4;
	bra.uni 	$L__BB3_29;
$L__BB3_28:
	mov.b16 	%rs16, 46;
	st.local.u8 	[%rd14], %rs16;
$L__BB3_29:
	mov.b16 	%rs17, 0;
	st.local.u8 	[%rd14+1], %rs17;
	ld.u8 	%r67, [%rd164+2];
	st.local.u32 	[%rd2], %r67;
	cvta.global.u64 	%rd119, %rd106;
	{ // callseq 15, 0
	.param .b64 param0;
	st.param.b64 	[param0], %rd119;
	.param .b64 param1;
	st.param.b64 	[param1], %rd19;
	.param .b32 retval0;
	call.uni (retval0), 
	vprintf, 
	(
	param0, 
	param1
	);
	ld.param.b32 	%r68, [retval0];
	} // callseq 15
	ld.u8 	%rs5, [%rd164+2];
	add.s16 	%rs18, %rs5, -127;
	and.b16  	%rs19, %rs18, 255;
	setp.lt.u16 	%p8, %rs19, 161;
	@%p8 bra 	$L__BB3_31;
	st.local.u8 	[%rd13+2], %rs5;
	bra.uni 	$L__BB3_32;
$L__BB3_31:
	mov.b16 	%rs20, 46;
	st.local.u8 	[%rd13+2], %rs20;
$L__BB3_32:
	mov.b16 	%rs21, 0;
	st.local.u8 	[%rd13+3], %rs21;
	add.s32 	%r306, %r306, 4;
	add.s32 	%r305, %r305, 4;
	add.s64 	%rd164, %rd164, 4;
	setp.eq.s32 	%p9, %r306, 0;
	@%p9 bra 	$L__BB3_9;
	bra.uni 	$L__BB3_3;

}


// ===== COMPILED SASS (sm_100) =====

	.target	sm_100

	.elftype	@"ET_EXEC"


//--------------------- .note.nv.tkinfo           --------------------------
	.section	.note.nv.tkinfo,"",@"SHT_NOTE"
	.sectionflags	@"SHF_NOTE_NV_TKINFO"
	.tkinfo
        /*0018*/ 	.word	0x00000002
        /*0030*/ 	.string	""
        /*0030*/ 	.string	"ptxas"
        /*0030*/ 	.string	"Cuda compilation tools, release 13.0, V13.0.88"
        /*0030*/ 	.string	"Build cuda_13.0.r13.0/compiler.36424714_0"
        /*0030*/ 	.string	"-arch sm_100 -m 64 "



//--------------------- .note.nv.cuinfo           --------------------------
	.section	.note.nv.cuinfo,"",@"SHT_NOTE"
	.sectionflags	@"SHF_NOTE_NV_CUINFO"
        /*0018*/ 	.short	0x0002
        /*001a*/ 	.short	0x0064
        /*001c*/ 	.short	0x0082
	.zero		2


//--------------------- .nv.info                  --------------------------
	.section	.nv.info,"",@"SHT_CUDA_INFO"
	.align	4


	//----- nvinfo : EIATTR_REGCOUNT
	.align		4
        /*0000*/ 	.byte	0x04, 0x2f
        /*0002*/ 	.short	(.L_15 - .L_14)
	.align		4
.L_14:
        /*0004*/ 	.word	index@(_Z27calculate_block_header_hashP15BlockHeaderDataPh)
        /*0008*/ 	.word	0x00000018


	//----- nvinfo : EIATTR_FRAME_SIZE
	.align		4
.L_15:
        /*000c*/ 	.byte	0x04, 0x11
        /*000e*/ 	.short	(.L_17 - .L_16)
	.align		4
.L_16:
        /*0010*/ 	.word	index@(_Z27calculate_block_header_hashP15BlockHeaderDataPh)
        /*0014*/ 	.word	0x00000008


	//----- nvinfo : EIATTR_REGCOUNT
	.align		4
.L_17:
        /*0018*/ 	.byte	0x04, 0x2f
        /*001a*/ 	.short	(.L_19 - .L_18)
	.align		4
.L_18:
        /*001c*/ 	.word	index@(_Z12update_stateP5Stateb)
        /*0020*/ 	.word	0x00000008


	//----- nvinfo : EIATTR_FRAME_SIZE
	.align		4
.L_19:
        /*0024*/ 	.byte	0x04, 0x11
        /*0026*/ 	.short	(.L_21 - .L_20)
	.align		4
.L_20:
        /*0028*/ 	.word	index@(_Z12update_stateP5Stateb)
        /*002c*/ 	.word	0x00000000


	//----- nvinfo : EIATTR_REGCOUNT
	.align		4
.L_21:
        /*0030*/ 	.byte	0x04, 0x2f
        /*0032*/ 	.short	(.L_23 - .L_22)
	.align		4
.L_22:
        /*0034*/ 	.word	index@(_Z9get_stateP5StatePb)
        /*0038*/ 	.word	0x00000008


	//----- nvinfo : EIATTR_FRAME_SIZE
	.align		4
.L_23:
        /*003c*/ 	.byte	0x04, 0x11
        /*003e*/ 	.short	(.L_25 - .L_24)
	.align		4
.L_24:
        /*0040*/ 	.word	index@(_Z9get_stateP5StatePb)
        /*0044*/ 	.word	0x00000000


	//----- nvinfo : EIATTR_REGCOUNT
	.align		4
.L_25:
        /*0048*/ 	.byte	0x04, 0x2f
        /*004a*/ 	.short	(.L_27 - .L_26)
	.align		4
.L_26:
        /*004c*/ 	.word	index@(_Z19update_block_headerP11BlockHeader)
        /*0050*/ 	.word	0x0000001e


	//----- nvinfo : EIATTR_FRAME_SIZE
	.align		4
.L_27:
        /*0054*/ 	.byte	0x04, 0x11
        /*0056*/ 	.short	(.L_29 - .L_28)
	.align		4
.L_28:
        /*0058*/ 	.word	index@(_Z19update_block_headerP11BlockHeader)
        /*005c*/ 	.word	0x00000028


	//----- nvinfo : EIATTR_MIN_STACK_SIZE
	.align		4
.L_29:
        /*0060*/ 	.byte	0x04, 0x12
        /*0062*/ 	.short	(.L_31 - .L_30)
	.align		4
.L_30:
        /*0064*/ 	.word	index@(_Z19update_block_headerP11BlockHeader)
        /*0068*/ 	.word	0x00000028


	//----- nvinfo : EIATTR_MIN_STACK_SIZE
	.align		4
.L_31:
        /*006c*/ 	.byte	0x04, 0x12
        /*006e*/ 	.short	(.L_33 - .L_32)
	.align		4
.L_32:
        /*0070*/ 	.word	index@(_Z9get_stateP5StatePb)
        /*0074*/ 	.word	0x00000000


	//----- nvinfo : EIATTR_MIN_STACK_SIZE
	.align		4
.L_33:
        /*0078*/ 	.byte	0x04, 0x12
        /*007a*/ 	.short	(.L_35 - .L_34)
	.align		4
.L_34:
        /*007c*/ 	.word	index@(_Z12update_stateP5Stateb)
        /*0080*/ 	.word	0x00000000


	//----- nvinfo : EIATTR_MIN_STACK_SIZE
	.align		4
.L_35:
        /*0084*/ 	.byte	0x04, 0x12
        /*0086*/ 	.short	(.L_37 - .L_36)
	.align		4
.L_36:
        /*0088*/ 	.word	index@(_Z27calculate_block_header_hashP15BlockHeaderDataPh)
        /*008c*/ 	.word	0x00000008
.L_37:


//--------------------- .nv.compat                --------------------------
	.section	.nv.compat,"",@"SHT_CUDA_COMPAT_INFO"
	.align	4
        /*0000*/ 	.byte	0x02, 0x09, 0x00, 0x00, 0x02, 0x02, 0x01, 0x00, 0x02, 0x05, 0x05, 0x00, 0x03, 0x07, 0x01, 0x01
        /*0010*/ 	.byte	0x02, 0x03, 0x00, 0x00, 0x02, 0x06, 0x01, 0x00, 0x04, 0x0b, 0x08, 0x00, 0x09, 0x00, 0x00, 0x00
        /*0020*/ 	.byte	0x00, 0x00, 0x00, 0x00


//--------------------- .nv.info._Z19update_block_headerP11BlockHeader --------------------------
	.section	.nv.info._Z19update_block_headerP11BlockHeader,"",@"SHT_CUDA_INFO"
	.sectionflags	@""
	.align	4


	//----- nvinfo : EIATTR_CUDA_API_VERSION
	.align		4
        /*0000*/ 	.byte	0x04, 0x37
        /*0002*/ 	.short	(.L_39 - .L_38)
.L_38:
        /*0004*/ 	.word	0x00000082


	//----- nvinfo : EIATTR_KPARAM_INFO
	.align		4
.L_39:
        /*0008*/ 	.byte	0x04, 0x17
        /*000a*/ 	.short	(.L_41 - .L_40)
.L_40:
        /*000c*/ 	.word	0x00000000
        /*0010*/ 	.short	0x0000
        /*0012*/ 	.short	0x0000
        /*0014*/ 	.byte	0x00, 0xf5, 0x21, 0x00


	//----- nvinfo : EIATTR_SPARSE_MMA_MASK
	.align		4
.L_41:
        /*0018*/ 	.byte	0x03, 0x50
        /*001a*/ 	.short	0x0000


	//----- nvinfo : EIATTR_MAXREG_COUNT
	.align		4
        /*001c*/ 	.byte	0x03, 0x1b
        /*001e*/ 	.short	0x00ff


	//----- nvinfo : EIATTR_EXTERNS
	.align		4
        /*0020*/ 	.byte	0x04, 0x0f
        /*0022*/ 	.short	(.L_43 - .L_42)


	//   ....[0]....
	.align		4
.L_42:
        /*0024*/ 	.word	index@(vprintf)


	//----- nvinfo : EIATTR_MERCURY_ISA_VERSION
	.align		4
.L_43:
        /*0028*/ 	.byte	0x03, 0x5f
        /*002a*/ 	.short	0x0101


	//----- nvinfo : EIATTR_VRC_CTA_INIT_COUNT
	.align		4
        /*002c*/ 	.byte	0x02, 0x4a
	.zero		1
	.zero		1


	//----- nvinfo : EIATTR_SYSCALL_OFFSETS
	.align		4
        /*0030*/ 	.byte	0x04, 0x46
        /*0032*/ 	.short	(.L_45 - .L_44)


	//   ....[0]....
.L_44:
        /*0034*/ 	.word	0x00000190


	//   ....[1]....
        /*0038*/ 	.word	0x00000330


	//   ....[2]....
        /*003c*/ 	.word	0x000004d0


	//   ....[3]....
        /*0040*/ 	.word	0x00000540


	//   ....[4]....
        /*0044*/ 	.word	0x00000760


	//   ....[5]....
        /*0048*/ 	.word	0x000009a0


	//   ....[6]....
        /*004c*/ 	.word	0x00000a50


	//   ....[7]....
        /*0050*/ 	.word	0x00000b10


	//   ....[8]....
        /*0054*/ 	.word	0x00000c60


	//   ....[9]....
        /*0058*/ 	.word	0x00000dc0


	//   ....[10]....
        /*005c*/ 	.word	0x00000f00


	//   ....[11]....
        /*0060*/ 	.word	0x00001180


	//   ....[12]....
        /*0064*/ 	.word	0x00001230


	//   ....[13]....
        /*0068*/ 	.word	0x000012f0


	//   ....[14]....
        /*006c*/ 	.word	0x000014c0


	//   ....[15]....
        /*0070*/ 	.word	0x000015f0


	//   ....[16]....
        /*0074*/ 	.word	0x00001690


	//   ....[17]....
        /*0078*/ 	.word	0x00001720


	//   ....[18]....
        /*007c*/ 	.word	0x000017d0


	//   ....[19]....
        /*0080*/ 	.word	0x000018f0


	//   ....[20]....
        /*0084*/ 	.word	0x00001a10


	//   ....[21]....
        /*0088*/ 	.word	0x00001b30


	//   ....[22]....
        /*008c*/ 	.word	0x00001c50


	//   ....[23]....
        /*0090*/ 	.word	0x00001d70


	//   ....[24]....
        /*0094*/ 	.word	0x00001e90


	//   ....[25]....
        /*0098*/ 	.word	0x00001fb0


	//   ....[26]....
        /*009c*/ 	.word	0x000020d0


	//   ....[27]....
        /*00a0*/ 	.word	0x000021f0


	//   ....[28]....
        /*00a4*/ 	.word	0x00002310


	//   ....[29]....
        /*00a8*/ 	.word	0x00002430


	//   ....[30]....
        /*00ac*/ 	.word	0x00002550


	//   ....[31]....
        /*00b0*/ 	.word	0x00002670


	//   ....[32]....
        /*00b4*/ 	.word	0x00002790


	//   ....[33]....
        /*00b8*/ 	.word	0x000028b0


	//   ....[34]....
        /*00bc*/ 	.word	0x000029e0


	//   ....[35]....
        /*00c0*/ 	.word	0x00002a80


	//   ....[36]....
        /*00c4*/ 	.word	0x00002b30


	//   ....[37]....
        /*00c8*/ 	.word	0x00002c50


	//   ....[38]....
        /*00cc*/ 	.word	0x00002d70


	//   ....[39]....
        /*00d0*/ 	.word	0x00002e90


	//   ....[40]....
        /*00d4*/ 	.word	0x00002fb0


	//   ....[41]....
        /*00d8*/ 	.word	0x000030d0


	//   ....[42]....
        /*00dc*/ 	.word	0x000031f0


	//   ....[43]....
        /*00e0*/ 	.word	0x00003310


	//   ....[44]....
        /*00e4*/ 	.word	0x00003430


	//   ....[45]....
        /*00e8*/ 	.word	0x00003550


	//   ....[46]....
        /*00ec*/ 	.word	0x00003670


	//   ....[47]....
        /*00f0*/ 	.word	0x00003790


	//   ....[48]....
        /*00f4*/ 	.word	0x000038b0


	//   ....[49]....
        /*00f8*/ 	.word	0x000039d0


	//   ....[50]....
        /*00fc*/ 	.word	0x00003af0


	//   ....[51]....
        /*0100*/ 	.word	0x00003c10


	//   ....[52]....
        /*0104*/ 	.word	0x00003d40


	//   ....[53]....
        /*0108*/ 	.word	0x00003de0


	//   ....[54]....
        /*010c*/ 	.word	0x00003e70


	//   ....[55]....
        /*0110*/ 	.word	0x00003f20


	//   ....[56]....
        /*0114*/ 	.word	0x00004040


	//   ....[57]....
        /*0118*/ 	.word	0x00004160


	//   ....[58]....
        /*011c*/ 	.word	0x00004280


	//   ....[59]....
        /*0120*/ 	.word	0x000043a0


	//   ....[60]....
        /*0124*/ 	.word	0x000044c0


	//   ....[61]....
        /*0128*/ 	.word	0x000045e0


	//   ....[62]....
        /*012c*/ 	.word	0x00004700


	//   ....[63]....
        /*0130*/ 	.word	0x00004820


	//   ....[64]....
        /*0134*/ 	.word	0x00004940


	//   ....[65]....
        /*0138*/ 	.word	0x00004a60


	//   ....[66]....
        /*013c*/ 	.word	0x00004b80


	//   ....[67]....
        /*0140*/ 	.word	0x00004ca0


	//   ....[68]....
        /*0144*/ 	.word	0x00004dc0


	//   ....[69]....
        /*0148*/ 	.word	0x00004ee0


	//   ....[70]....
        /*014c*/ 	.word	0x00005000


	//   ....[71]....
        /*0150*/ 	.word	0x00005130


	//   ....[72]....
        /*0154*/ 	.word	0x000051d0


	//   ....[73]....
        /*0158*/ 	.word	0x00005280


	//   ....[74]....
        /*015c*/ 	.word	0x000053a0


	//   ....[75]....
        /*0160*/ 	.word	0x000054c0


	//   ....[76]....
        /*0164*/ 	.word	0x000055e0


	//   ....[77]....
        /*0168*/ 	.word	0x00005700


	//   ....[78]....
        /*016c*/ 	.word	0x00005820


	//   ....[79]....
        /*0170*/ 	.word	0x00005940


	//   ....[80]....
        /*0174*/ 	.word	0x00005a60


	//   ....[81]....
        /*0178*/ 	.word	0x00005b80


	//   ....[82]....
        /*017c*/ 	.word	0x00005ca0


	//   ....[83]....
        /*0180*/ 	.word	0x00005dc0


	//   ....[84]....
        /*0184*/ 	.word	0x00005ee0


	//   ....[85]....
        /*0188*/ 	.word	0x00006000


	//   ....[86]....
        /*018c*/ 	.word	0x00006120


	//   ....[87]....
        /*0190*/ 	.word	0x00006240


	//   ....[88]....
        /*0194*/ 	.word	0x00006360


	//   ....[89]....
        /*0198*/ 	.word	0x00006490


	//   ....[90]....
        /*019c*/ 	.word	0x00006500


	//----- nvinfo : EIATTR_EXIT_INSTR_OFFSETS
	.align		4
.L_45:
        /*01a0*/ 	.byte	0x04, 0x1c
        /*01a2*/ 	.short	(.L_47 - .L_46)


	//   ....[0]....
.L_46:
        /*01a4*/ 	.word	0x00006510


	//----- nvinfo : EIATTR_CRS_STACK_SIZE
	.align		4
.L_47:
        /*01a8*/ 	.byte	0x04, 0x1e
        /*01aa*/ 	.short	(.L_49 - .L_48)
.L_48:
        /*01ac*/ 	.word	0x00000000


	//----- nvinfo : EIATTR_CBANK_PARAM_SIZE
	.align		4
.L_49:
        /*01b0*/ 	.byte	0x03, 0x19
        /*01b2*/ 	.short	0x0008


	//----- nvinfo : EIATTR_PARAM_CBANK
	.align		4
        /*01b4*/ 	.byte	0x04, 0x0a
        /*01b6*/ 	.short	(.L_51 - .L_50)
	.align		4
.L_50:
        /*01b8*/ 	.word	index@(.nv.constant0._Z19update_block_headerP11BlockHeader)
        /*01bc*/ 	.short	0x0380
        /*01be*/ 	.short	0x0008


	//----- nvinfo : EIATTR_SW_WAR
	.align		4
.L_51:
        /*01c0*/ 	.byte	0x04, 0x36
        /*01c2*/ 	.short	(.L_53 - .L_52)
.L_52:
        /*01c4*/ 	.word	0x00000008
.L_53:


//--------------------- .nv.info._Z9get_stateP5StatePb --------------------------
	.section	.nv.info._Z9get_stateP5StatePb,"",@"SHT_CUDA_INFO"
	.sectionflags	@""
	.align	4


	//----- nvinfo : EIATTR_CUDA_API_VERSION
	.align		4
        /*0000*/ 	.byte	0x04, 0x37
        /*0002*/ 	.short	(.L_55 - .L_54)
.L_54:
        /*0004*/ 	.word	0x00000082


	//----- nvinfo : EIATTR_KPARAM_INFO
	.align		4
.L_55:
        /*0008*/ 	.byte	0x04, 0x17
        /*000a*/ 	.short	(.L_57 - .L_56)
.L_56:
        /*000c*/ 	.word	0x00000000
        /*0010*/ 	.short	0x0001
        /*0012*/ 	.short	0x0008
        /*0014*/ 	.byte	0x00, 0xf5, 0x21, 0x00


	//----- nvinfo : EIATTR_KPARAM_INFO
	.align		4
.L_57:
        /*0018*/ 	.byte	0x04, 0x17
        /*001a*/ 	.short	(.L_59 - .L_58)
.L_58:
        /*001c*/ 	.word	0x00000000
        /*0020*/ 	.short	0x0000
        /*0022*/ 	.short	0x0000
        /*0024*/ 	.byte	0x00, 0xf5, 0x21, 0x00


	//----- nvinfo : EIATTR_SPARSE_MMA_MASK
	.align		4
.L_59:
        /*0028*/ 	.byte	0x03, 0x50
        /*002a*/ 	.short	0x0000


	//----- nvinfo : EIATTR_MAXREG_COUNT
	.align		4
        /*002c*/ 	.byte	0x03, 0x1b
        /*002e*/ 	.short	0x00ff


	//----- nvinfo : EIATTR_MERCURY_ISA_VERSION
	.align		4
        /*0030*/ 	.byte	0x03, 0x5f
        /*0032*/ 	.short	0x0101


	//----- nvinfo : EIATTR_VRC_CTA_INIT_COUNT
	.align		4
        /*0034*/ 	.byte	0x02, 0x4a
	.zero		1
	.zero		1


	//----- nvinfo : EIATTR_EXIT_INSTR_OFFSETS
	.align		4
        /*0038*/ 	.byte	0x04, 0x1c
        /*003a*/ 	.short	(.L_61 - .L_60)


	//   ....[0]....
.L_60:
        /*003c*/ 	.word	0x00000060


	//----- nvinfo : EIATTR_CBANK_PARAM_SIZE
	.align		4
.L_61:
        /*0040*/ 	.byte	0x03, 0x19
        /*0042*/ 	.short	0x0010


	//----- nvinfo : EIATTR_PARAM_CBANK
	.align		4
        /*0044*/ 	.byte	0x04, 0x0a
        /*0046*/ 	.short	(.L_63 - .L_62)
	.align		4
.L_62:
        /*0048*/ 	.word	index@(.nv.constant0._Z9get_stateP5StatePb)
        /*004c*/ 	.short	0x0380
        /*004e*/ 	.short	0x0010


	//----- nvinfo : EIATTR_SW_WAR
	.align		4
.L_63:
        /*0050*/ 	.byte	0x04, 0x36
        /*0052*/ 	.short	(.L_65 - .L_64)
.L_64:
        /*0054*/ 	.word	0x00000008
.L_65:


//--------------------- .nv.info._Z12update_stateP5Stateb --------------------------
	.section	.nv.info._Z12update_stateP5Stateb,"",@"SHT_CUDA_INFO"
	.sectionflags	@""
	.align	4


	//----- nvinfo : EIATTR_CUDA_API_VERSION
	.align		4
        /*0000*/ 	.byte	0x04, 0x37
        /*0002*/ 	.short	(.L_67 - .L_66)
.L_66:
        /*0004*/ 	.word	0x00000082


	//----- nvinfo : EIATTR_KPARAM_INFO
	.align		4
.L_67:
        /*0008*/ 	.byte	0x04, 0x17
        /*000a*/ 	.short	(.L_69 - .L_68)
.L_68:
        /*000c*/ 	.word	0x00000000
        /*0010*/ 	.short	0x0001
        /*0012*/ 	.short	0x0008
        /*0014*/ 	.byte	0x00, 0xf0, 0x05, 0x00


	//----- nvinfo : EIATTR_KPARAM_INFO
	.align		4
.L_69:
        /*0018*/ 	.byte	0x04, 0x17
        /*001a*/ 	.short	(.L_71 - .L_70)
.L_70:
        /*001c*/ 	.word	0x00000000
        /*0020*/ 	.short	0x0000
        /*0022*/ 	.short	0x0000
        /*0024*/ 	.byte	0x00, 0xf5, 0x21, 0x00


	//----- nvinfo : EIATTR_SPARSE_MMA_MASK
	.align		4
.L_71:
        /*0028*/ 	.byte	0x03, 0x50
        /*002a*/ 	.short	0x0000


	//----- nvinfo : EIATTR_MAXREG_COUNT
	.align		4
        /*002c*/ 	.byte	0x03, 0x1b
        /*002e*/ 	.short	0x00ff


	//----- nvinfo : EIATTR_MERCURY_ISA_VERSION
	.align		4
        /*0030*/ 	.byte	0x03, 0x5f
        /*0032*/ 	.short	0x0101


	//----- nvinfo : EIATTR_VRC_CTA_INIT_COUNT
	.align		4
        /*0034*/ 	.byte	0x02, 0x4a
	.zero		1
	.zero		1


	//----- nvinfo : EIATTR_EXIT_INSTR_OFFSETS
	.align		4
        /*0038*/ 	.byte	0x04, 0x1c
        /*003a*/ 	.short	(.L_73 - .L_72)


	//   ....[0]....
.L_72:
        /*003c*/ 	.word	0x00000070


	//----- nvinfo : EIATTR_CBANK_PARAM_SIZE
	.align		4
.L_73:
        /*0040*/ 	.byte	0x03, 0x19
        /*0042*/ 	.short	0x0009


	//----- nvinfo : EIATTR_PARAM_CBANK
	.align		4
        /*0044*/ 	.byte	0x04, 0x0a
        /*0046*/ 	.short	(.L_75 - .L_74)
	.align		4
.L_74:
        /*0048*/ 	.word	index@(.nv.constant0._Z12update_stateP5Stateb)
        /*004c*/ 	.short	0x0380
        /*004e*/ 	.short	0x0009


	//----- nvinfo : EIATTR_SW_WAR
	.align		4
.L_75:
        /*0050*/ 	.byte	0x04, 0x36
        /*0052*/ 	.short	(.L_77 - .L_76)
.L_76:
        /*0054*/ 	.word	0x00000008
.L_77:


//--------------------- .nv.info._Z27calculate_block_header_hashP15BlockHeaderDataPh --------------------------
	.section	.nv.info._Z27calculate_block_header_hashP15BlockHeaderDataPh,"",@"SHT_CUDA_INFO"
	.sectionflags	@""
	.align	4


	//----- nvinfo : EIATTR_CUDA_API_VERSION
	.align		4
        /*0000*/ 	.byte	0x04, 0x37
        /*0002*/ 	.short	(.L_79 - .L_78)
.L_78:
        /*0004*/ 	.word	0x00000082


	//----- nvinfo : EIATTR_KPARAM_INFO
	.align		4
.L_79:
        /*0008*/ 	.byte	0x04, 0x17
        /*000a*/ 	.short	(.L_81 - .L_80)
.L_80:
        /*000c*/ 	.word	0x00000000
        /*0010*/ 	.short	0x0001
        /*0012*/ 	.short	0x0008
        /*0014*/ 	.byte	0x00, 0xf5, 0x21, 0x00


	//----- nvinfo : EIATTR_KPARAM_INFO
	.align		4
.L_81:
        /*0018*/ 	.byte	0x04, 0x17
        /*001a*/ 	.short	(.L_83 - .L_82)
.L_82:
        /*001c*/ 	.word	0x00000000
        /*0020*/ 	.short	0x0000
        /*0022*/ 	.short	0x0000
        /*0024*/ 	.byte	0x00, 0xf5, 0x21, 0x00


	//----- nvinfo : EIATTR_SPARSE_MMA_MASK
	.align		4
.L_83:
        /*0028*/ 	.byte	0x03, 0x50
        /*002a*/ 	.short	0x0000


	//----- nvinfo : EIATTR_MAXREG_COUNT
	.align		4
        /*002c*/ 	.byte	0x03, 0x1b
        /*002e*/ 	.short	0x00ff


	//----- nvinfo : EIATTR_EXTERNS
	.align		4
        /*0030*/ 	.byte	0x04, 0x0f
        /*0032*/ 	.short	(.L_85 - .L_84)


	//   ....[0]....
	.align		4
.L_84:
        /*0034*/ 	.word	index@(vprintf)


	//----- nvinfo : EIATTR_MERCURY_ISA_VERSION
	.align		4
.L_85:
        /*0038*/ 	.byte	0x03, 0x5f
        /*003a*/ 	.short	0x0101


	//----- nvinfo : EIATTR_VRC_CTA_INIT_COUNT
	.align		4
        /*003c*/ 	.byte	0x02, 0x4a
	.zero		1
	.zero		1


	//----- nvinfo : EIATTR_SYSCALL_OFFSETS
	.align		4
        /*0040*/ 	.byte	0x04, 0x46
        /*0042*/ 	.short	(.L_87 - .L_86)


	//   ....[0]....
.L_86:
        /*0044*/ 	.word	0x00000120


	//   ....[1]....
        /*0048*/ 	.word	0x000001d0


	//   ....[2]....
        /*004c*/ 	.word	0x00000280


	//   ....[3]....
        /*0050*/ 	.word	0x00000330


	//   ....[4]....
        /*0054*/ 	.word	0x000003a0


	//----- nvinfo : EIATTR_EXIT_INSTR_OFFSETS
	.align		4
.L_87:
        /*0058*/ 	.byte	0x04, 0x1c
        /*005a*/ 	.short	(.L_89 - .L_88)


	//   ....[0]....
.L_88:
        /*005c*/ 	.word	0x00000440


	//----- nvinfo : EIATTR_CBANK_PARAM_SIZE
	.align		4
.L_89:
        /*0060*/ 	.byte	0x03, 0x19
        /*0062*/ 	.short	0x0010


	//----- nvinfo : EIATTR_PARAM_CBANK
	.align		4
        /*0064*/ 	.byte	0x04, 0x0a
        /*0066*/ 	.short	(.L_91 - .L_90)
	.align		4
.L_90:
        /*0068*/ 	.word	index@(.nv.constant0._Z27calculate_block_header_hashP15BlockHeaderDataPh)
        /*006c*/ 	.short	0x0380
        /*006e*/ 	.short	0x0010


	//----- nvinfo : EIATTR_SW_WAR
	.align		4
.L_91:
        /*0070*/ 	.byte	0x04, 0x36
        /*0072*/ 	.short	(.L_93 - .L_92)
.L_92:
        /*0074*/ 	.word	0x00000008
.L_93:


//--------------------- .nv.callgraph             --------------------------
	.section	.nv.callgraph,"",@"SHT_CUDA_CALLGRAPH"
	.align	4
	.sectionentsize	8
	.align		4
        /*0000*/ 	.word	0x00000000
	.align		4
        /*0004*/ 	.word	0xffffffff
	.align		4
        /*0008*/ 	.word	index@(_Z19update_block_headerP11BlockHeader)
	.align		4
        /*000c*/ 	.word	index@(vprintf)
	.align		4
        /*0010*/ 	.word	index@(_Z27calculate_block_header_hashP15BlockHeaderDataPh)
	.align		4
        /*0014*/ 	.word	index@(vprintf)
	.align		4
        /*0018*/ 	.word	0x00000000
	.align		4
        /*001c*/ 	.word	0xfffffffe
	.align		4
        /*0020*/ 	.word	0x00000000
	.align		4
        /*0024*/ 	.word	0xfffffffd
	.align		4
        /*0028*/ 	.word	0x00000000
	.align		4
        /*002c*/ 	.word	0xfffffffc


//--------------------- .nv.constant4             --------------------------
	.section	.nv.constant4,"a",@progbits
	.align	8
	.align		8
.nv.constant4:
        /*0000*/ 	.dword	vprintf
	.align		8
        /*0008*/ 	.dword	$str
	.align		8
        /*0010*/ 	.dword	$str$1
	.align		8
        /*0018*/ 	.dword	$str$2
	.align		8
        /*0020*/ 	.dword	$str$3
	.align		8
        /*0028*/ 	.dword	$str$4
	.align		8
        /*0030*/ 	.dword	$str$5
	.align		8
        /*0038*/ 	.dword	$str$6
	.align		8
        /*0040*/ 	.dword	$str$7
	.align		8
        /*0048*/ 	.dword	$str$8
	.align		8
        /*0050*/ 	.dword	$str$9
	.align		8
        /*0058*/ 	.dword	$str$10
	.align		8
        /*0060*/ 	.dword	$str$11
	.align		8
        /*0068*/ 	.dword	$str$12
	.align		8
        /*0070*/ 	.dword	$str$13


//--------------------- .text._Z19update_block_headerP11BlockHeader --------------------------
	.section	.text._Z19update_block_headerP11BlockHeader,"ax",@progbits
	.align	128
        .global         _Z19update_block_headerP11BlockHeader
        .type           _Z19update_block_headerP11BlockHeader,@function
        .size           _Z19update_block_headerP11BlockHeader,(.L_x_112 - _Z19update_block_headerP11BlockHeader)
        .other          _Z19update_block_headerP11BlockHeader,@"STO_CUDA_ENTRY STV_DEFAULT"
_Z19update_block_headerP11BlockHeader:
.text._Z19update_block_headerP11BlockHeader:
[----:B------:R-:W0:Y:S08]  /*0000*/  LDC R1, c[0x0][0x37c] ;  /* 0x0000df00ff017b82 */ /* 0x000e300000000800 */
[----:B------:R-:W1:Y:S01]  /*0010*/  LDC.64 R4, c[0x0][0x380] ;  /* 0x0000e000ff047b82 */ /* 0x000e620000000a00 */
[----:B------:R-:W1:Y:S01]  /*0020*/  LDCU.64 UR36, c[0x0][0x358] ;  /* 0x00006b00ff2477ac */ /* 0x000e620008000a00 */
[----:B0-----:R-:W-:Y:S01]  /*0030*/  VIADD R1, R1, 0xffffffd8 ;  /* 0xffffffd801017836 */ /* 0x001fe20000000000 */
[----:B------:R-:W0:Y:S01]  /*0040*/  LDCU UR38, c[0x0][0x2f8] ;  /* 0x00005f00ff2677ac */ /* 0x000e220008000800 */
[----:B------:R-:W2:Y:S01]  /*0050*/  LDCU UR4, c[0x0][0x2fc] ;  /* 0x00005f80ff0477ac */ /* 0x000ea20008000800 */
[----:B------:R-:W-:Y:S01]  /*0060*/  MOV R2, 0x0 ;  /* 0x0000000000027802 */ /* 0x000fe20000000f00 */
[----:B------:R-:W3:Y:S01]  /*0070*/  LDCU.64 UR6, c[0x4][0x30] ;  /* 0x01000600ff0677ac */ /* 0x000ee20008000a00 */
[----:B-1----:R-:W4:Y:S04]  /*0080*/  LDG.E.U8 R0, desc[UR36][R4.64] ;  /* 0x0000002404007981 */ /* 0x002f28000c1e1100 */
[----:B------:R3:W4:Y:S01]  /*0090*/  LDG.E.U8 R3, desc[UR36][R4.64+0x1] ;  /* 0x0000012404037981 */ /* 0x000722000c1e1100 */
[----:B------:R-:W-:Y:S01]  /*00a0*/  R2UR UR39, R1 ;  /* 0x00000000012772ca */ /* 0x000fe200000e0000 */
[----:B------:R1:W1:Y:S01]  /*00b0*/  LDC.64 R8, c[0x4][R2] ;  /* 0x0100000002087b82 */ /* 0x0002620000000a00 */
[----:B---3--:R-:W-:-:S02]  /*00c0*/  IMAD.U32 R4, RZ, RZ, UR6 ;  /* 0x00000006ff047e24 */ /* 0x008fc4000f8e00ff */
[----:B------:R-:W-:-:S09]  /*00d0*/  IMAD.U32 R5, RZ, RZ, UR7 ;  /* 0x00000007ff057e24 */ /* 0x000fd2000f8e00ff */
[----:B0-----:R-:W-:-:S04]  /*00e0*/  UIADD3 UR38, UP0, UPT, UR39, UR38, URZ ;  /* 0x0000002627267290 */ /* 0x001fc8000ff1e0ff */
[----:B--2---:R-:W-:Y:S02]  /*00f0*/  UIADD3.X UR39, UPT, UPT, URZ, UR4, URZ, UP0, !UPT ;  /* 0x00000004ff277290 */ /* 0x004fe400087fe4ff */
[----:B------:R-:W-:Y:S02]  /*0100*/  UIADD3 UR40, UP1, UPT, UR38, 0x20, URZ ;  /* 0x0000002026287890 */ /* 0x000fe4000ff3e0ff */
[----:B------:R-:W-:Y:S02]  /*0110*/  UIADD3 UR41, UP0, UPT, UR38, 0x18, URZ ;  /* 0x0000001826297890 */ /* 0x000fe4000ff1e0ff */
[----:B------:R-:W-:Y:S02]  /*0120*/  UIADD3.X UR42, UPT, UPT, URZ, UR39, URZ, UP1, !UPT ;  /* 0x00000027ff2a7290 */ /* 0x000fe40008ffe4ff */
[----:B------:R-:W-:Y:S01]  /*0130*/  IMAD.U32 R6, RZ, RZ, UR40 ;  /* 0x00000028ff067e24 */ /* 0x000fe2000f8e00ff */
[----:B------:R-:W-:-:S03]  /*0140*/  UIADD3.X UR43, UPT, UPT, URZ, UR39, URZ, UP0, !UPT ;  /* 0x00000027ff2b7290 */ /* 0x000fc600087fe4ff */
[----:B------:R-:W-:Y:S02]  /*0150*/  IMAD.U32 R7, RZ, RZ, UR42 ;  /* 0x0000002aff077e24 */ /* 0x000fe4000f8e00ff */
[----:B----4-:R-:W-:-:S05]  /*0160*/  IMAD R0, R3, 0x100, R0 ;  /* 0x0000010003007824 */ /* 0x010fca00078e0200 */
[----:B-1----:R0:W-:Y:S02]  /*0170*/  STL [R1+0x20], R0 ;  /* 0x0000200001007387 */ /* 0x0021e40000100800 */
[----:B------:R-:W-:-:S07]  /*0180*/  LEPC R20, `(.L_x_0) ;  /* 0x000000001014794e */ /* 0x000fce0000000000 */
[----:B0-----:R-:W-:Y:S05]  /*0190*/  CALL.ABS.NOINC R8 ;  /* 0x0000000008007343 */ /* 0x001fea0003c00000 */
.L_x_0:
[----:B------:R-:W0:Y:S01]  /*01a0*/  LDC.64 R4, c[0x0][0x380] ;  /* 0x0000e000ff047b82 */ /* 0x000e220000000a00 */
[----:B------:R-:W1:Y:S01]  /*01b0*/  LDCU.64 UR4, c[0x4][0x38] ;  /* 0x01000700ff0477ac */ /* 0x000e620008000a00 */
[----:B0-----:R-:W2:Y:S04]  /*01c0*/  LDG.E.U8 R7, desc[UR36][R4.64+0x65] ;  /* 0x0000652404077981 */ /* 0x001ea8000c1e1100 */
[----:B------:R-:W3:Y:S04]  /*01d0*/  LDG.E.U8 R10, desc[UR36][R4.64+0x68] ;  /* 0x00006824040a7981 */ /* 0x000ee8000c1e1100 */
[----:B------:R-:W4:Y:S04]  /*01e0*/  LDG.E.U8 R11, desc[UR36][R4.64+0x69] ;  /* 0x00006924040b7981 */ /* 0x000f28000c1e1100 */
[----:B------:R-:W5:Y:S04]  /*01f0*/  LDG.E.U8 R0, desc[UR36][R4.64+0x62] ;  /* 0x0000622404007981 */ /* 0x000f68000c1e1100 */
[----:B------:R-:W5:Y:S04]  /*0200*/  LDG.E.U8 R3, desc[UR36][R4.64+0x63] ;  /* 0x0000632404037981 */ /* 0x000f68000c1e1100 */
[----:B------:R-:W5:Y:S04]  /*0210*/  LDG.E.U8 R8, desc[UR36][R4.64+0x66] ;  /* 0x0000662404087981 */ /* 0x000f68000c1e1100 */
[----:B------:R-:W5:Y:S04]  /*0220*/  LDG.E.U8 R9, desc[UR36][R4.64+0x67] ;  /* 0x0000672404097981 */ /* 0x000f68000c1e1100 */
[----:B------:R1:W5:Y:S02]  /*0230*/  LDG.E.U8 R6, desc[UR36][R4.64+0x64] ;  /* 0x0000642404067981 */ /* 0x000364000c1e1100 */
[----:B-1----:R-:W-:-:S02]  /*0240*/  IMAD.U32 R4, RZ, RZ, UR4 ;  /* 0x00000004ff047e24 */ /* 0x002fc4000f8e00ff */
[----:B------:R-:W-:Y:S02]  /*0250*/  IMAD.U32 R5, RZ, RZ, UR5 ;  /* 0x00000005ff057e24 */ /* 0x000fe4000f8e00ff */
[----:B--2---:R-:W-:Y:S02]  /*0260*/  IMAD.SHL.U32 R7, R7, 0x1000000, RZ ;  /* 0x0100000007077824 */ /* 0x004fe400078e00ff */
[----:B---3--:R-:W-:Y:S02]  /*0270*/  IMAD.U32 R10, R10, 0x10000, RZ ;  /* 0x000100000a0a7824 */ /* 0x008fe400078e00ff */
[----:B----4-:R-:W-:Y:S01]  /*0280*/  IMAD.SHL.U32 R11, R11, 0x1000000, RZ ;  /* 0x010000000b0b7824 */ /* 0x010fe200078e00ff */
[----:B-----5:R-:W-:Y:S02]  /*0290*/  PRMT R0, R0, 0x6540, R3 ;  /* 0x0000654000007816 */ /* 0x020fe40000000003 */
[----:B------:R-:W-:Y:S02]  /*02a0*/  PRMT R9, R8, 0x6540, R9 ;  /* 0x0000654008097816 */ /* 0x000fe40000000009 */
[----:B------:R-:W-:-:S02]  /*02b0*/  SHF.L.U32 R6, R6, 0x10, RZ ;  /* 0x0000001006067819 */ /* 0x000fc400000006ff */
[----:B------:R-:W-:Y:S02]  /*02c0*/  LOP3.LUT R9, R9, R11, R10, 0xfe, !PT ;  /* 0x0000000b09097212 */ /* 0x000fe400078efe0a */
[----:B------:R-:W-:Y:S01]  /*02d0*/  LOP3.LUT R8, R0, R7, R6, 0xfe, !PT ;  /* 0x0000000700087212 */ /* 0x000fe200078efe06 */
[----:B------:R0:W1:Y:S04]  /*02e0*/  LDC.64 R10, c[0x4][R2] ;  /* 0x01000000020a7b82 */ /* 0x0000680000000a00 */
[----:B------:R0:W-:Y:S01]  /*02f0*/  STL.64 [R1+0x20], R8 ;  /* 0x0000200801007387 */ /* 0x0001e20000100a00 */
[----:B------:R-:W-:Y:S01]  /*0300*/  IMAD.U32 R6, RZ, RZ, UR40 ;  /* 0x00000028ff067e24 */ /* 0x000fe2000f8e00ff */
[----:B------:R-:W-:-:S07]  /*0310*/  MOV R7, UR42 ;  /* 0x0000002a00077c02 */ /* 0x000fce0008000f00 */
[----:B------:R-:W-:-:S07]  /*0320*/  LEPC R20, `(.L_x_1) ;  /* 0x000000001014794e */ /* 0x000fce0000000000 */
[----:B01----:R-:W-:Y:S05]  /*0330*/  CALL.ABS.NOINC R10 ;  /* 0x000000000a007343 */ /* 0x003fea0003c00000 */
.L_x_1:
        /* <DEDUP_REMOVED lines=12> */
[----:B--2---:R-:W-:Y:S02]  /*0400*/  IMAD.U32 R6, R6, 0x10000, RZ ;  /* 0x0001000006067824 */ /* 0x004fe400078e00ff */
[----:B---3--:R-:W-:Y:S02]  /*0410*/  IMAD.SHL.U32 R7, R7, 0x1000000, RZ ;  /* 0x0100000007077824 */ /* 0x008fe400078e00ff */
[----:B----4-:R-:W-:Y:S02]  /*0420*/  IMAD.U32 R10, R10, 0x10000, RZ ;  /* 0x000100000a0a7824 */ /* 0x010fe400078e00ff */
[----:B-----5:R-:W-:Y:S01]  /*0430*/  IMAD.SHL.U32 R11, R11, 0x1000000, RZ ;  /* 0x010000000b0b7824 */ /* 0x020fe200078e00ff */
[----:B------:R-:W-:Y:S02]  /*0440*/  PRMT R0, R0, 0x6540, R3 ;  /* 0x0000654000007816 */ /* 0x000fe40000000003 */
[----:B------:R-:W-:-:S02]  /*0450*/  PRMT R9, R8, 0x6540, R9 ;  /* 0x0000654008097816 */ /* 0x000fc40000000009 */
[----:B------:R-:W-:Y:S02]  /*0460*/  LOP3.LUT R8, R0, R7, R6, 0xfe, !PT ;  /* 0x0000000700087212 */ /* 0x000fe400078efe06 */
[----:B------:R-:W-:Y:S02]  /*0470*/  LOP3.LUT R9, R9, R11, R10, 0xfe, !PT ;  /* 0x0000000b09097212 */ /* 0x000fe400078efe0a */
[----:B------:R0:W1:Y:S03]  /*0480*/  LDC.64 R10, c[0x4][R2] ;  /* 0x01000000020a7b82 */ /* 0x0000660000000a00 */
[----:B------:R0:W-:Y:S01]  /*0490*/  STL.64 [R1+0x20], R8 ;  /* 0x0000200801007387 */ /* 0x0001e20000100a00 */
[----:B------:R-:W-:Y:S01]  /*04a0*/  MOV R6, UR40 ;  /* 0x0000002800067c02 */ /* 0x000fe20008000f00 */
[----:B------:R-:W-:-:S07]  /*04b0*/  IMAD.U32 R7, RZ, RZ, UR42 ;  /* 0x0000002aff077e24 */ /* 0x000fce000f8e00ff */
[----:B------:R-:W-:-:S07]  /*04c0*/  LEPC R20, `(.L_x_2) ;  /* 0x000000001014794e */ /* 0x000fce0000000000 */
[----:B01----:R-:W-:Y:S05]  /*04d0*/  CALL.ABS.NOINC R10 ;  /* 0x000000000a007343 */ /* 0x003fea0003c00000 */
.L_x_2:
[----:B------:R0:W1:Y:S01]  /*04e0*/  LDC.64 R8, c[0x4][R2] ;  /* 0x0100000002087b82 */ /* 0x0000620000000a00 */
[----:B------:R-:W2:Y:S01]  /*04f0*/  LDCU.64 UR4, c[0x4][0x50] ;  /* 0x01000a00ff0477ac */ /* 0x000ea20008000a00 */
[----:B------:R-:W-:Y:S01]  /*0500*/  CS2R R6, SRZ ;  /* 0x0000000000067805 */ /* 0x000fe2000001ff00 */
[----:B--2---:R-:W-:Y:S02]  /*0510*/  IMAD.U32 R4, RZ, RZ, UR4 ;  /* 0x00000004ff047e24 */ /* 0x004fe4000f8e00ff */
[----:B0-----:R-:W-:-:S07]  /*0520*/  IMAD.U32 R5, RZ, RZ, UR5 ;  /* 0x00000005ff057e24 */ /* 0x001fce000f8e00ff */
[----:B------:R-:W-:-:S07]  /*0530*/  LEPC R20, `(.L_x_3) ;  /* 0x000000001014794e */ /* 0x000fce0000000000 */
[----:B-1----:R-:W-:Y:S05]  /*0540*/  CALL.ABS.NOINC R8 ;  /* 0x0000000008007343 */ /* 0x002fea0003c00000 */
.L_x_3:
[----:B------:R-:W0:Y:S01]  /*0550*/  LDC.64 R12, c[0x0][0x380] ;  /* 0x0000e000ff0c7b82 */ /* 0x000e220000000a00 */
[----:B------:R-:W1:Y:S07]  /*0560*/  LDCU.64 UR4, c[0x4][0x8] ;  /* 0x01000100ff0477ac */ /* 0x000e6e0008000a00 */
[----:B------:R-:W2:Y:S01]  /*0570*/  LDC.64 R10, c[0x4][0x60] ;  /* 0x01001800ff0a7b82 */ /* 0x000ea20000000a00 */
[----:B0-----:R-:W3:Y:S04]  /*0580*/  LDG.E.U8 R8, desc[UR36][R12.64+0x8e] ;  /* 0x00008e240c087981 */ /* 0x001ee8000c1e1100 */
[----:B------:R-:W3:Y:S04]  /*0590*/  LDG.E.U8 R5, desc[UR36][R12.64+0x8f] ;  /* 0x00008f240c057981 */ /* 0x000ee8000c1e1100 */
[----:B------:R-:W4:Y:S04]  /*05a0*/  LDG.E.U8 R19, desc[UR36][R12.64+0x90] ;  /* 0x000090240c137981 */ /* 0x000f28000c1e1100 */
[----:B------:R-:W5:Y:S04]  /*05b0*/  LDG.E.U8 R6, desc[UR36][R12.64+0x92] ;  /* 0x000092240c067981 */ /* 0x000f68000c1e1100 */
[----:B------:R-:W5:Y:S04]  /*05c0*/  LDG.E.U8 R7, desc[UR36][R12.64+0x93] ;  /* 0x000093240c077981 */ /* 0x000f68000c1e1100 */
[----:B------:R-:W5:Y:S04]  /*05d0*/  LDG.E.U8 R4, desc[UR36][R12.64+0x91] ;  /* 0x000091240c047981 */ /* 0x000f68000c1e1100 */
[----:B------:R-:W5:Y:S04]  /*05e0*/  LDG.E.U8 R9, desc[UR36][R12.64+0x95] ;  /* 0x000095240c097981 */ /* 0x000f68000c1e1100 */
[----:B------:R-:W5:Y:S04]  /*05f0*/  LDG.E.U8 R0, desc[UR36][R12.64+0x86] ;  /* 0x000086240c007981 */ /* 0x000f68000c1e1100 */
[----:B------:R-:W5:Y:S04]  /*0600*/  LDG.E.U8 R15, desc[UR36][R12.64+0x87] ;  /* 0x000087240c0f7981 */ /* 0x000f68000c1e1100 */
[----:B------:R-:W5:Y:S04]  /*0610*/  LDG.E.U8 R26, desc[UR36][R12.64+0x94] ;  /* 0x000094240c1a7981 */ /* 0x000f68000c1e1100 */
[----:B------:R-:W5:Y:S04]  /*0620*/  LDG.E.U8 R14, desc[UR36][R12.64+0x88] ;  /* 0x000088240c0e7981 */ /* 0x000f68000c1e1100 */
[----:B------:R-:W5:Y:S01]  /*0630*/  LDG.E.U8 R17, desc[UR36][R12.64+0x89] ;  /* 0x000089240c117981 */ /* 0x000f62000c1e1100 */
[----:B------:R-:W0:Y:S03]  /*0640*/  LDC.64 R2, c[0x4][R2] ;  /* 0x0100000002027b82 */ /* 0x000e260000000a00 */
[----:B--2---:R2:W-:Y:S01]  /*0650*/  STL.64 [R1+0x18], R10 ;  /* 0x0000180a01007387 */ /* 0x0045e20000100a00 */
[----:B---3--:R-:W-:Y:S01]  /*0660*/  PRMT R8, R8, 0x6540, R5 ;  /* 0x0000654008087816 */ /* 0x008fe20000000005 */
[----:B----4-:R-:W-:Y:S01]  /*0670*/  IMAD.U32 R19, R19, 0x10000, RZ ;  /* 0x0001000013137824 */ /* 0x010fe200078e00ff */
[----:B-----5:R-:W-:Y:S01]  /*0680*/  PRMT R6, R6, 0x6540, R7 ;  /* 0x0000654006067816 */ /* 0x020fe20000000007 */
[----:B------:R-:W-:-:S02]  /*0690*/  IMAD.SHL.U32 R4, R4, 0x1000000, RZ ;  /* 0x0100000004047824 */ /* 0x000fc400078e00ff */
[----:B------:R-:W-:-:S03]  /*06a0*/  IMAD.SHL.U32 R5, R9, 0x1000000, RZ ;  /* 0x0100000009057824 */ /* 0x000fc600078e00ff */
[----:B------:R-:W-:Y:S01]  /*06b0*/  LOP3.LUT R19, R8, R4, R19, 0xfe, !PT ;  /* 0x0000000408137212 */ /* 0x000fe200078efe13 */
[----:B-1----:R-:W-:Y:S02]  /*06c0*/  IMAD.U32 R4, RZ, RZ, UR4 ;  /* 0x00000004ff047e24 */ /* 0x002fe4000f8e00ff */
[----:B------:R-:W-:Y:S01]  /*06d0*/  IMAD R0, R15, 0x100, R0 ;  /* 0x000001000f007824 */ /* 0x000fe200078e0200 */
[----:B------:R-:W-:-:S04]  /*06e0*/  SHF.L.U32 R26, R26, 0x10, RZ ;  /* 0x000000101a1a7819 */ /* 0x000fc800000006ff */
[----:B------:R-:W-:Y:S01]  /*06f0*/  LOP3.LUT R26, R6, R5, R26, 0xfe, !PT ;  /* 0x00000005061a7212 */ /* 0x000fe200078efe1a */
[----:B------:R-:W-:Y:S02]  /*0700*/  IMAD R7, R17, 0x100, R14 ;  /* 0x0000010011077824 */ /* 0x000fe400078e020e */
[----:B------:R-:W-:Y:S02]  /*0710*/  IMAD.U32 R5, RZ, RZ, UR5 ;  /* 0x00000005ff057e24 */ /* 0x000fe4000f8e00ff */
[----:B------:R-:W-:Y:S01]  /*0720*/  IMAD.U32 R16, R7, 0x10000, R0 ;  /* 0x0001000007107824 */ /* 0x000fe200078e0000 */
[----:B------:R-:W-:Y:S01]  /*0730*/  MOV R7, UR43 ;  /* 0x0000002b00077c02 */ /* 0x000fe20008000f00 */
[----:B0-2---:R-:W-:-:S07]  /*0740*/  IMAD.U32 R6, RZ, RZ, UR41 ;  /* 0x00000029ff067e24 */ /* 0x005fce000f8e00ff */
[----:B------:R-:W-:-:S07]  /*0750*/  LEPC R20, `(.L_x_4) ;  /* 0x000000001014794e */ /* 0x000fce0000000000 */
[----:B------:R-:W-:Y:S05]  /*0760*/  CALL.ABS.NOINC R2 ;  /* 0x0000000002007343 */ /* 0x000fea0003c00000 */
.L_x_4:
[----:B------:R-:W-:Y:S01]  /*0770*/  ISETP.GE.AND P0, PT, R16, 0x1, PT ;  /* 0x000000011000780c */ /* 0x000fe20003f06270 */
[----:B------:R-:W-:-:S12]  /*0780*/  IMAD.MOV.U32 R2, RZ, RZ, RZ ;  /* 0x000000ffff027224 */ /* 0x000fd800078e00ff */
[----:B------:R-:W-:Y:S05]  /*0790*/  @!P0 BRA `(.L_x_5) ;  /* 0x0000000c00208947 */ /* 0x000fea0003800000 */
[C---:B------:R-:W-:Y:S01]  /*07a0*/  ISETP.GE.U32.AND P0, PT, R16.reuse, 0x4, PT ;  /* 0x000000041000780c */ /* 0x040fe20003f06070 */
[----:B------:R-:W-:Y:S01]  /*07b0*/  IMAD.MOV.U32 R2, RZ, RZ, RZ ;  /* 0x000000ffff027224 */ /* 0x000fe200078e00ff */
[----:B------:R-:W-:-:S11]  /*07c0*/  LOP3.LUT R25, R16, 0x3, RZ, 0xc0, !PT ;  /* 0x0000000310197812 */ /* 0x000fd600078ec0ff */
[----:B------:R-:W-:Y:S05]  /*07d0*/  @!P0 BRA `(.L_x_6) ;  /* 0x0000000800048947 */ /* 0x000fea0003800000 */
[----:B------:R-:W-:Y:S01]  /*07e0*/  IADD3 R0, P0, PT, R19, 0x1, RZ ;  /* 0x0000000113007810 */ /* 0x000fe20007f1e0ff */
[----:B------:R-:W-:Y:S01]  /*07f0*/  BSSY.RECONVERGENT B8, `(.L_x_6) ;  /* 0x000007f000087945 */ /* 0x000fe20003800200 */
[----:B------:R-:W-:Y:S01]  /*0800*/  LOP3.LUT R2, R16, 0x7ffffffc, RZ, 0xc0, !PT ;  /* 0x7ffffffc10027812 */ /* 0x000fe200078ec0ff */
[----:B------:R-:W-:Y:S02]  /*0810*/  IMAD.MOV.U32 R24, RZ, RZ, 0x1 ;  /* 0x00000001ff187424 */ /* 0x000fe400078e00ff */
[----:B------:R-:W-:Y:S02]  /*0820*/  IMAD.X R17, RZ, RZ, R26, P0 ;  /* 0x000000ffff117224 */ /* 0x000fe400000e061a */
[----:B------:R-:W-:-:S07]  /*0830*/  IMAD.MOV R23, RZ, RZ, -R2 ;  /* 0x000000ffff177224 */ /* 0x000fce00078e0a02 */
.L_x_15:
[----:B------:R-:W-:Y:S01]  /*0840*/  IADD3 R22, PT, PT, R24, -0x1, RZ ;  /* 0xffffffff18167810 */ /* 0x000fe20007ffe0ff */
[----:B------:R-:W-:Y:S01]  /*0850*/  VIADD R23, R23, 0x4 ;  /* 0x0000000417177836 */ /* 0x000fe20000000000 */
[----:B------:R-:W-:Y:S01]  /*0860*/  BSSY.RECONVERGENT B7, `(.L_x_7) ;  /* 0x0000020000077945 */ /* 0x000fe20003800200 */
[----:B------:R-:W-:Y:S01]  /*0870*/  IMAD.MOV.U32 R16, RZ, RZ, R0 ;  /* 0x000000ffff107224 */ /* 0x000fe200078e0000 */
[----:B0-----:R-:W-:Y:S02]  /*0880*/  LOP3.LUT P0, R18, R22, 0xc, RZ, 0xc0, !PT ;  /* 0x0000000c16127812 */ /* 0x001fe4000780c0ff */
[----:B------:R-:W-:-:S04]  /*0890*/  ISETP.NE.AND P1, PT, R23, RZ, PT ;  /* 0x000000ff1700720c */ /* 0x000fc80003f25270 */
[----:B------:R-:W-:-:S07]  /*08a0*/  P2R R27, PR, RZ, 0x2 ;  /* 0x00000002ff1b7803 */ /* 0x000fce0000000000 */
[----:B------:R-:W-:Y:S05]  /*08b0*/  @P0 BRA `(.L_x_8) ;  /* 0x0000000000680947 */ /* 0x000fea0003800000 */
[----:B------:R-:W-:Y:S01]  /*08c0*/  ISETP.NE.AND P0, PT, R24, 0x1, PT ;  /* 0x000000011800780c */ /* 0x000fe20003f05270 */
[----:B------:R-:W-:-:S12]  /*08d0*/  BSSY.RECONVERGENT B6, `(.L_x_9) ;  /* 0x000000e000067945 */ /* 0x000fd80003800200 */
[----:B------:R-:W-:Y:S05]  /*08e0*/  @!P0 BRA `(.L_x_10) ;  /* 0x0000000000308947 */ /* 0x000fea0003800000 */
[----:B------:R-:W-:Y:S01]  /*08f0*/  MOV R8, 0x0 ;  /* 0x0000000000087802 */ /* 0x000fe20000000f00 */
[----:B------:R-:W-:Y:S01]  /*0900*/  IMAD.U32 R10, RZ, RZ, UR38 ;  /* 0x00000026ff0a7e24 */ /* 0x000fe2000f8e00ff */
[----:B------:R-:W0:Y:S01]  /*0910*/  LDCU.64 UR4, c[0x4][0x10] ;  /* 0x01000200ff0477ac */ /* 0x000e220008000a00 */
[----:B------:R-:W-:Y:S01]  /*0920*/  IMAD.U32 R11, RZ, RZ, UR39 ;  /* 0x00000027ff0b7e24 */ /* 0x000fe2000f8e00ff */
[----:B------:R-:W-:Y:S01]  /*0930*/  MOV R7, UR43 ;  /* 0x0000002b00077c02 */ /* 0x000fe20008000f00 */
[----:B------:R-:W-:Y:S01]  /*0940*/  IMAD.U32 R6, RZ, RZ, UR41 ;  /* 0x00000029ff067e24 */ /* 0x000fe2000f8e00ff */
[----:B------:R-:W1:Y:S02]  /*0950*/  LDC.64 R8, c[0x4][R8] ;  /* 0x0100000008087b82 */ /* 0x000e640000000a00 */
[----:B------:R2:W-:Y:S01]  /*0960*/  STL.64 [R1+0x18], R10 ;  /* 0x0000180a01007387 */ /* 0x0005e20000100a00 */
[----:B0-----:R-:W-:Y:S02]  /*0970*/  IMAD.U32 R4, RZ, RZ, UR4 ;  /* 0x00000004ff047e24 */ /* 0x001fe4000f8e00ff */
[----:B--2---:R-:W-:-:S07]  /*0980*/  IMAD.U32 R5, RZ, RZ, UR5 ;  /* 0x00000005ff057e24 */ /* 0x004fce000f8e00ff */
[----:B------:R-:W-:-:S07]  /*0990*/  LEPC R20, `(.L_x_10) ;  /* 0x000000001014794e */ /* 0x000fce0000000000 */
[----:B-1----:R-:W-:Y:S05]  /*09a0*/  CALL.ABS.NOINC R8 ;  /* 0x0000000008007343 */ /* 0x002fea0003c00000 */
.L_x_10:
[----:B------:R-:W-:Y:S05]  /*09b0*/  BSYNC.RECONVERGENT B6 ;  /* 0x0000000000067941 */ /* 0x000fea0003800200 */
.L_x_9:
[----:B------:R-:W-:Y:S01]  /*09c0*/  MOV R8, 0x0 ;  /* 0x0000000000087802 */ /* 0x000fe20000000f00 */
[----:B------:R0:W-:Y:S01]  /*09d0*/  STL [R1+0x18], R22 ;  /* 0x0000181601007387 */ /* 0x0001e20000100800 */
[----:B------:R-:W1:Y:S01]  /*09e0*/  LDCU.64 UR4, c[0x4][0x18] ;  /* 0x01000300ff0477ac */ /* 0x000e620008000a00 */
[----:B------:R-:W-:Y:S02]  /*09f0*/  IMAD.U32 R6, RZ, RZ, UR41 ;  /* 0x00000029ff067e24 */ /* 0x000fe4000f8e00ff */
[----:B------:R-:W-:Y:S01]  /*0a00*/  IMAD.U32 R7, RZ, RZ, UR43 ;  /* 0x0000002bff077e24 */ /* 0x000fe2000f8e00ff */
[----:B------:R-:W2:Y:S01]  /*0a10*/  LDC.64 R8, c[0x4][R8] ;  /* 0x0100000008087b82 */ /* 0x000ea20000000a00 */
[----:B-1----:R-:W-:Y:S02]  /*0a20*/  IMAD.U32 R4, RZ, RZ, UR4 ;  /* 0x00000004ff047e24 */ /* 0x002fe4000f8e00ff */
[----:B0-----:R-:W-:-:S07]  /*0a30*/  IMAD.U32 R5, RZ, RZ, UR5 ;  /* 0x00000005ff057e24 */ /* 0x001fce000f8e00ff */
[----:B------:R-:W-:-:S07]  /*0a40*/  LEPC R20, `(.L_x_8) ;  /* 0x000000001014794e */ /* 0x000fce0000000000 */
[----:B--2---:R-:W-:Y:S05]  /*0a50*/  CALL.ABS.NOINC R8 ;  /* 0x0000000008007343 */ /* 0x004fea0003c00000 */
.L_x_8:
[----:B------:R-:W-:Y:S05]  /*0a60*/  BSYNC.RECONVERGENT B7 ;  /* 0x0000000000077941 */ /* 0x000fea0003800200 */
.L_x_7:
[----:B------:R-:W2:Y:S01]  /*0a70*/  LD.E.U8 R0, desc[UR36][R16.64+-0x1] ;  /* 0xffffff2410007980 */ /* 0x000ea2000c101100 */
[----:B------:R-:W-:Y:S01]  /*0a80*/  MOV R8, 0x0 ;  /* 0x0000000000087802 */ /* 0x000fe20000000f00 */
[----:B------:R-:W0:Y:S01]  /*0a90*/  LDCU.64 UR4, c[0x4][0x20] ;  /* 0x01000400ff0477ac */ /* 0x000e220008000a00 */
[----:B------:R-:W-:Y:S01]  /*0aa0*/  MOV R6, UR41 ;  /* 0x0000002900067c02 */ /* 0x000fe20008000f00 */
[----:B------:R-:W-:-:S03]  /*0ab0*/  IMAD.U32 R7, RZ, RZ, UR43 ;  /* 0x0000002bff077e24 */ /* 0x000fc6000f8e00ff */
[----:B------:R-:W1:Y:S01]  /*0ac0*/  LDC.64 R8, c[0x4][R8] ;  /* 0x0100000008087b82 */ /* 0x000e620000000a00 */
[----:B0-----:R-:W-:Y:S02]  /*0ad0*/  IMAD.U32 R4, RZ, RZ, UR4 ;  /* 0x00000004ff047e24 */ /* 0x001fe4000f8e00ff */
[----:B------:R-:W-:Y:S01]  /*0ae0*/  IMAD.U32 R5, RZ, RZ, UR5 ;  /* 0x00000005ff057e24 */ /* 0x000fe2000f8e00ff */
[----:B-12---:R0:W-:Y:S06]  /*0af0*/  STL [R1+0x18], R0 ;  /* 0x0000180001007387 */ /* 0x0061ec0000100800 */
[----:B------:R-:W-:-:S07]  /*0b00*/  LEPC R20, `(.L_x_11) ;  /* 0x000000001014794e */ /* 0x000fce0000000000 */
[----:B0-----:R-:W-:Y:S05]  /*0b10*/  CALL.ABS.NOINC R8 ;  /* 0x0000000008007343 */ /* 0x001fea0003c00000 */
.L_x_11:
[----:B------:R-:W2:Y:S01]  /*0b20*/  LD.E.U8 R10, desc[UR36][R16.64+-0x1] ;  /* 0xffffff24100a7980 */ /* 0x000ea2000c101100 */
[----:B------:R-:W-:Y:S02]  /*0b30*/  IMAD.MOV.U32 R3, RZ, RZ, 0x2e ;  /* 0x0000002eff037424 */ /* 0x000fe400078e00ff */
[----:B------:R-:W-:Y:S01]  /*0b40*/  IMAD.IADD R11, R1, 0x1, R18 ;  /* 0x00000001010b7824 */ /* 0x000fe200078e0212 */
[----:B------:R-:W-:Y:S01]  /*0b50*/  MOV R8, 0x0 ;  /* 0x0000000000087802 */ /* 0x000fe20000000f00 */
[----:B------:R-:W0:Y:S03]  /*0b60*/  LDCU.64 UR4, c[0x4][0x20] ;  /* 0x01000400ff0477ac */ /* 0x000e260008000a00 */
[----:B------:R1:W-:Y:S01]  /*0b70*/  STL.U8 [R11+0x1], RZ ;  /* 0x000001ff0b007387 */ /* 0x0003e20000100000 */
[----:B--2---:R-:W-:-:S05]  /*0b80*/  VIADD R0, R10, 0xffffff81 ;  /* 0xffffff810a007836 */ /* 0x004fca0000000000 */
[----:B------:R-:W-:-:S04]  /*0b90*/  LOP3.LUT R0, R0, 0xff, RZ, 0xc0, !PT ;  /* 0x000000ff00007812 */ /* 0x000fc800078ec0ff */
[----:B------:R-:W-:-:S13]  /*0ba0*/  ISETP.GT.U32.AND P0, PT, R0, 0xa0, PT ;  /* 0x000000a00000780c */ /* 0x000fda0003f04070 */
[----:B------:R1:W-:Y:S04]  /*0bb0*/  @!P0 STL.U8 [R11], R3 ;  /* 0x000000030b008387 */ /* 0x0003e80000100000 */
[----:B------:R1:W-:Y:S04]  /*0bc0*/  @P0 STL.U8 [R11], R10 ;  /* 0x0000000a0b000387 */ /* 0x0003e80000100000 */
[----:B------:R-:W2:Y:S01]  /*0bd0*/  LD.E.U8 R0, desc[UR36][R16.64] ;  /* 0x0000002410007980 */ /* 0x000ea2000c101100 */
[----:B------:R-:W3:Y:S01]  /*0be0*/  LDC.64 R8, c[0x4][R8] ;  /* 0x0100000008087b82 */ /* 0x000ee20000000a00 */
[----:B0-----:R-:W-:Y:S01]  /*0bf0*/  IMAD.U32 R4, RZ, RZ, UR4 ;  /* 0x00000004ff047e24 */ /* 0x001fe2000f8e00ff */
[----:B------:R-:W-:Y:S01]  /*0c00*/  LOP3.LUT R18, R24, 0xd, RZ, 0xc0, !PT ;  /* 0x0000000d18127812 */ /* 0x000fe200078ec0ff */
[----:B------:R-:W-:Y:S01]  /*0c10*/  IMAD.U32 R5, RZ, RZ, UR5 ;  /* 0x00000005ff057e24 */ /* 0x000fe2000f8e00ff */
[----:B------:R-:W-:Y:S01]  /*0c20*/  MOV R6, UR41 ;  /* 0x0000002900067c02 */ /* 0x000fe20008000f00 */
[----:B------:R-:W-:Y:S01]  /*0c30*/  IMAD.U32 R7, RZ, RZ, UR43 ;  /* 0x0000002bff077e24 */ /* 0x000fe2000f8e00ff */
[----:B--23--:R1:W-:Y:S06]  /*0c40*/  STL [R1+0x18], R0 ;  /* 0x0000180001007387 */ /* 0x00c3ec0000100800 */
[----:B------:R-:W-:-:S07]  /*0c50*/  LEPC R20, `(.L_x_12) ;  /* 0x000000001014794e */ /* 0x000fce0000000000 */
[----:B-1----:R-:W-:Y:S05]  /*0c60*/  CALL.ABS.NOINC R8 ;  /* 0x0000000008007343 */ /* 0x002fea0003c00000 */
.L_x_12:
[----:B------:R-:W2:Y:S01]  /*0c70*/  LD.E.U8 R3, desc[UR36][R16.64] ;  /* 0x0000002410037980 */ /* 0x000ea2000c101100 */
[----:B------:R-:W-:Y:S02]  /*0c80*/  IMAD.IADD R18, R1, 0x1, R18 ;  /* 0x0000000101127824 */ /* 0x000fe400078e0212 */
[----:B------:R-:W-:Y:S01]  /*0c90*/  IMAD.MOV.U32 R9, RZ, RZ, 0x2e ;  /* 0x0000002eff097424 */ /* 0x000fe200078e00ff */
[----:B------:R-:W-:Y:S01]  /*0ca0*/  MOV R8, 0x0 ;  /* 0x0000000000087802 */ /* 0x000fe20000000f00 */
[----:B------:R-:W0:Y:S01]  /*0cb0*/  LDCU.64 UR4, c[0x4][0x20] ;  /* 0x01000400ff0477ac */ /* 0x000e220008000a00 */
[----:B------:R-:W-:Y:S01]  /*0cc0*/  STL.U8 [R18+0x1], RZ ;  /* 0x000001ff12007387 */ /* 0x000fe20000100000 */
[----:B--2---:R-:W-:-:S05]  /*0cd0*/  VIADD R0, R3, 0xffffff81 ;  /* 0xffffff8103007836 */ /* 0x004fca0000000000 */
[----:B------:R-:W-:-:S04]  /*0ce0*/  LOP3.LUT R0, R0, 0xff, RZ, 0xc0, !PT ;  /* 0x000000ff00007812 */ /* 0x000fc800078ec0ff */
[----:B------:R-:W-:-:S13]  /*0cf0*/  ISETP.GE.U32.AND P0, PT, R0, 0xa1, PT ;  /* 0x000000a10000780c */ /* 0x000fda0003f06070 */
[----:B------:R-:W-:Y:S04]  /*0d00*/  @P0 STL.U8 [R18], R3 ;  /* 0x0000000312000387 */ /* 0x000fe80000100000 */
[----:B------:R1:W-:Y:S04]  /*0d10*/  @!P0 STL.U8 [R18], R9 ;  /* 0x0000000912008387 */ /* 0x0003e80000100000 */
[----:B------:R-:W2:Y:S01]  /*0d20*/  LD.E.U8 R0, desc[UR36][R16.64+0x1] ;  /* 0x0000012410007980 */ /* 0x000ea2000c101100 */
[----:B------:R-:W-:Y:S01]  /*0d30*/  VIADD R22, R24, 0x1 ;  /* 0x0000000118167836 */ /* 0x000fe20000000000 */
[----:B0-----:R-:W-:Y:S01]  /*0d40*/  MOV R5, UR5 ;  /* 0x0000000500057c02 */ /* 0x001fe20008000f00 */
[----:B------:R-:W-:-:S02]  /*0d50*/  IMAD.U32 R4, RZ, RZ, UR4 ;  /* 0x00000004ff047e24 */ /* 0x000fc4000f8e00ff */
[----:B------:R-:W-:Y:S01]  /*0d60*/  IMAD.U32 R6, RZ, RZ, UR41 ;  /* 0x00000029ff067e24 */ /* 0x000fe2000f8e00ff */
[----:B-1----:R-:W0:Y:S01]  /*0d70*/  LDC.64 R8, c[0x4][R8] ;  /* 0x0100000008087b82 */ /* 0x002e220000000a00 */
[----:B------:R-:W-:Y:S01]  /*0d80*/  IMAD.U32 R7, RZ, RZ, UR43 ;  /* 0x0000002bff077e24 */ /* 0x000fe2000f8e00ff */
[----:B------:R-:W-:Y:S01]  /*0d90*/  LOP3.LUT R22, R22, 0xe, RZ, 0xc0, !PT ;  /* 0x0000000e16167812 */ /* 0x000fe200078ec0ff */
[----:B0-2---:R1:W-:Y:S06]  /*0da0*/  STL [R1+0x18], R0 ;  /* 0x0000180001007387 */ /* 0x0053ec0000100800 */
[----:B------:R-:W-:-:S07]  /*0db0*/  LEPC R20, `(.L_x_13) ;  /* 0x000000001014794e */ /* 0x000fce0000000000 */
[----:B-1----:R-:W-:Y:S05]  /*0dc0*/  CALL.ABS.NOINC R8 ;  /* 0x0000000008007343 */ /* 0x002fea0003c00000 */
.L_x_13:
[----:B------:R-:W2:Y:S01]  /*0dd0*/  LD.E.U8 R3, desc[UR36][R16.64+0x1] ;  /* 0x0000012410037980 */ /* 0x000ea2000c101100 */
[----:B------:R-:W-:Y:S02]  /*0de0*/  IMAD.IADD R22, R1, 0x1, R22 ;  /* 0x0000000101167824 */ /* 0x000fe400078e0216 */
[----:B------:R-:W-:Y:S01]  /*0df0*/  IMAD.MOV.U32 R11, RZ, RZ, 0x2e ;  /* 0x0000002eff0b7424 */ /* 0x000fe200078e00ff */
[----:B------:R-:W-:Y:S01]  /*0e00*/  MOV R8, 0x0 ;  /* 0x0000000000087802 */ /* 0x000fe20000000f00 */
[----:B------:R-:W0:Y:S01]  /*0e10*/  LDCU.64 UR4, c[0x4][0x20] ;  /* 0x01000400ff0477ac */ /* 0x000e220008000a00 */
[----:B------:R1:W-:Y:S01]  /*0e20*/  STL.U8 [R22+0x1], RZ ;  /* 0x000001ff16007387 */ /* 0x0003e20000100000 */
[----:B--2---:R-:W-:-:S05]  /*0e30*/  VIADD R0, R3, 0xffffff81 ;  /* 0xffffff8103007836 */ /* 0x004fca0000000000 */
[----:B------:R-:W-:-:S04]  /*0e40*/  LOP3.LUT R0, R0, 0xff, RZ, 0xc0, !PT ;  /* 0x000000ff00007812 */ /* 0x000fc800078ec0ff */
[----:B------:R-:W-:-:S13]  /*0e50*/  ISETP.GE.U32.AND P0, PT, R0, 0xa1, PT ;  /* 0x000000a10000780c */ /* 0x000fda0003f06070 */
[----:B------:R1:W-:Y:S04]  /*0e60*/  @P0 STL.U8 [R22], R3 ;  /* 0x0000000316000387 */ /* 0x0003e80000100000 */
[----:B------:R1:W-:Y:S04]  /*0e70*/  @!P0 STL.U8 [R22], R11 ;  /* 0x0000000b16008387 */ /* 0x0003e80000100000 */
[----:B------:R-:W2:Y:S01]  /*0e80*/  LD.E.U8 R0, desc[UR36][R16.64+0x2] ;  /* 0x0000022410007980 */ /* 0x000ea2000c101100 */
[----:B------:R-:W3:Y:S01]  /*0e90*/  LDC.64 R8, c[0x4][R8] ;  /* 0x0100000008087b82 */ /* 0x000ee20000000a00 */
[----:B0-----:R-:W-:Y:S01]  /*0ea0*/  IMAD.U32 R4, RZ, RZ, UR4 ;  /* 0x00000004ff047e24 */ /* 0x001fe2000f8e00ff */
[----:B------:R-:W-:Y:S01]  /*0eb0*/  MOV R5, UR5 ;  /* 0x0000000500057c02 */ /* 0x000fe20008000f00 */
[----:B------:R-:W-:-:S02]  /*0ec0*/  IMAD.U32 R6, RZ, RZ, UR41 ;  /* 0x00000029ff067e24 */ /* 0x000fc4000f8e00ff */
[----:B------:R-:W-:Y:S01]  /*0ed0*/  IMAD.U32 R7, RZ, RZ, UR43 ;  /* 0x0000002bff077e24 */ /* 0x000fe2000f8e00ff */
[----:B--23--:R1:W-:Y:S06]  /*0ee0*/  STL [R1+0x18], R0 ;  /* 0x0000180001007387 */ /* 0x00c3ec0000100800 */
[----:B------:R-:W-:-:S07]  /*0ef0*/  LEPC R20, `(.L_x_14) ;  /* 0x000000001014794e */ /* 0x000fce0000000000 */
[----:B-1----:R-:W-:Y:S05]  /*0f00*/  CALL.ABS.NOINC R8 ;  /* 0x0000000008007343 */ /* 0x002fea0003c00000 */
.L_x_14:
[----:B------:R-:W2:Y:S01]  /*0f10*/  LD.E.U8 R3, desc[UR36][R16.64+0x2] ;  /* 0x0000022410037980 */ /* 0x000ea2000c101100 */
[----:B------:R-:W-:-:S03]  /*0f20*/  ISETP.NE.AND P6, PT, R27, RZ, PT ;  /* 0x000000ff1b00720c */ /* 0x000fc60003fc5270 */
[----:B------:R0:W-:Y:S01]  /*0f30*/  STL.U8 [R18+0x3], RZ ;  /* 0x000003ff12007387 */ /* 0x0001e20000100000 */
[----:B------:R-:W-:Y:S02]  /*0f40*/  IMAD.MOV.U32 R9, RZ, RZ, 0x2e ;  /* 0x0000002eff097424 */ /* 0x000fe400078e00ff */
[----:B------:R-:W-:Y:S02]  /*0f50*/  VIADD R24, R24, 0x4 ;  /* 0x0000000418187836 */ /* 0x000fe40000000000 */
[----:B--2---:R-:W-:-:S05]  /*0f60*/  VIADD R0, R3, 0xffffff81 ;  /* 0xffffff8103007836 */ /* 0x004fca0000000000 */
[----:B------:R-:W-:-:S04]  /*0f70*/  LOP3.LUT R0, R0, 0xff, RZ, 0xc0, !PT ;  /* 0x000000ff00007812 */ /* 0x000fc800078ec0ff */
[----:B------:R-:W-:-:S13]  /*0f80*/  ISETP.GE.U32.AND P0, PT, R0, 0xa1, PT ;  /* 0x000000a10000780c */ /* 0x000fda0003f06070 */
[----:B------:R0:W-:Y:S04]  /*0f90*/  @P0 STL.U8 [R18+0x2], R3 ;  /* 0x0000020312000387 */ /* 0x0001e80000100000 */
[----:B------:R0:W-:Y:S01]  /*0fa0*/  @!P0 STL.U8 [R18+0x2], R9 ;  /* 0x0000020912008387 */ /* 0x0001e20000100000 */
[----:B------:R-:W-:-:S05]  /*0fb0*/  IADD3 R0, P0, PT, R16, 0x4, RZ ;  /* 0x0000000410007810 */ /* 0x000fca0007f1e0ff */
[----:B------:R-:W-:Y:S01]  /*0fc0*/  IMAD.X R17, RZ, RZ, R17, P0 ;  /* 0x000000ffff117224 */ /* 0x000fe200000e0611 */
[----:B------:R-:W-:Y:S07]  /*0fd0*/  @P6 BRA `(.L_x_15) ;  /* 0xfffffff800186947 */ /* 0x000fee000383ffff */
[----:B------:R-:W-:Y:S05]  /*0fe0*/  BSYNC.RECONVERGENT B8 ;  /* 0x0000000000087941 */ /* 0x000fea0003800200 */
.L_x_6:
[----:B------:R-:W-:Y:S01]  /*0ff0*/  ISETP.NE.AND P0, PT, R25, RZ, PT ;  /* 0x000000ff1900720c */ /* 0x000fe20003f05270 */
[----:B------:R-:W-:-:S12]  /*1000*/  BSSY.RECONVERGENT B8, `(.L_x_5) ;  /* 0x0000041000087945 */ /* 0x000fd80003800200 */
[----:B------:R-:W-:Y:S05]  /*1010*/  @!P0 BRA `(.L_x_16) ;  /* 0x0000000000fc8947 */ /* 0x000fea0003800000 */
[C---:B------:R-:W-:Y:S02]  /*1020*/  IADD3 R16, P0, PT, R2.reuse, R19, RZ ;  /* 0x0000001302107210 */ /* 0x040fe40007f1e0ff */
[----:B0-----:R-:W-:Y:S02]  /*1030*/  LOP3.LUT R18, R2, 0xf, RZ, 0xc0, !PT ;  /* 0x0000000f02127812 */ /* 0x001fe400078ec0ff */
[----:B------:R-:W-:Y:S01]  /*1040*/  IADD3 R25, PT, PT, -R25, RZ, RZ ;  /* 0x000000ff19197210 */ /* 0x000fe20007ffe1ff */
[----:B------:R-:W-:Y:S02]  /*1050*/  IMAD.X R17, RZ, RZ, R26, P0 ;  /* 0x000000ffff117224 */ /* 0x000fe400000e061a */
[----:B------:R-:W-:-:S07]  /*1060*/  IMAD.IADD R19, R1, 0x1, R18 ;  /* 0x0000000101137824 */ /* 0x000fce00078e0212 */
.L_x_22:
[----:B------:R-:W-:Y:S01]  /*1070*/  ISETP.NE.AND P0, PT, R18, RZ, PT ;  /* 0x000000ff1200720c */ /* 0x000fe20003f05270 */
[----:B------:R-:W-:-:S12]  /*1080*/  BSSY.RECONVERGENT B7, `(.L_x_17) ;  /* 0x000001c000077945 */ /* 0x000fd80003800200 */
[----:B------:R-:W-:Y:S05]  /*1090*/  @P0 BRA `(.L_x_18) ;  /* 0x0000000000680947 */ /* 0x000fea0003800000 */
[----:B------:R-:W-:Y:S01]  /*10a0*/  ISETP.NE.AND P0, PT, R2, RZ, PT ;  /* 0x000000ff0200720c */ /* 0x000fe20003f05270 */
[----:B------:R-:W-:-:S12]  /*10b0*/  BSSY.RECONVERGENT B6, `(.L_x_19) ;  /* 0x000000e000067945 */ /* 0x000fd80003800200 */
[----:B------:R-:W-:Y:S05]  /*10c0*/  @!P0 BRA `(.L_x_20) ;  /* 0x0000000000308947 */ /* 0x000fea0003800000 */
[----:B------:R-:W-:Y:S01]  /*10d0*/  IMAD.U32 R10, RZ, RZ, UR38 ;  /* 0x00000026ff0a7e24 */ /* 0x000fe2000f8e00ff */
[----:B------:R-:W-:Y:S01]  /*10e0*/  MOV R0, 0x0 ;  /* 0x0000000000007802 */ /* 0x000fe20000000f00 */
[----:B------:R-:W-:Y:S01]  /*10f0*/  IMAD.U32 R11, RZ, RZ, UR39 ;  /* 0x00000027ff0b7e24 */ /* 0x000fe2000f8e00ff */
[----:B------:R-:W0:Y:S01]  /*1100*/  LDCU.64 UR4, c[0x4][0x10] ;  /* 0x01000200ff0477ac */ /* 0x000e220008000a00 */
[----:B------:R-:W-:Y:S01]  /*1110*/  MOV R6, UR41 ;  /* 0x0000002900067c02 */ /* 0x000fe20008000f00 */
[----:B------:R1:W2:Y:S01]  /*1120*/  LDC.64 R8, c[0x4][R0] ;  /* 0x0100000000087b82 */ /* 0x0002a20000000a00 */
[----:B------:R-:W-:Y:S01]  /*1130*/  IMAD.U32 R7, RZ, RZ, UR43 ;  /* 0x0000002bff077e24 */ /* 0x000fe2000f8e00ff */
[----:B------:R1:W-:Y:S01]  /*1140*/  STL.64 [R1+0x18], R10 ;  /* 0x0000180a01007387 */ /* 0x0003e20000100a00 */
[----:B0-----:R-:W-:Y:S02]  /*1150*/  IMAD.U32 R4, RZ, RZ, UR4 ;  /* 0x00000004ff047e24 */ /* 0x001fe4000f8e00ff */
[----:B-1----:R-:W-:-:S07]  /*1160*/  IMAD.U32 R5, RZ, RZ, UR5 ;  /* 0x00000005ff057e24 */ /* 0x002fce000f8e00ff */
[----:B------:R-:W-:-:S07]  /*1170*/  LEPC R20, `(.L_x_20) ;  /* 0x000000001014794e */ /* 0x000fce0000000000 */
[----:B--2---:R-:W-:Y:S05]  /*1180*/  CALL.ABS.NOINC R8 ;  /* 0x0000000008007343 */ /* 0x004fea0003c00000 */
.L_x_20:
[----:B------:R-:W-:Y:S05]  /*1190*/  BSYNC.RECONVERGENT B6 ;  /* 0x0000000000067941 */ /* 0x000fea0003800200 */
.L_x_19:
[----:B------:R-:W-:Y:S01]  /*11a0*/  MOV R0, 0x0 ;  /* 0x0000000000007802 */ /* 0x000fe20000000f00 */
[----:B------:R0:W-:Y:S01]  /*11b0*/  STL [R1+0x18], R2 ;  /* 0x0000180201007387 */ /* 0x0001e20000100800 */
[----:B------:R-:W1:Y:S01]  /*11c0*/  LDCU.64 UR4, c[0x4][0x18] ;  /* 0x01000300ff0477ac */ /* 0x000e620008000a00 */
[----:B------:R-:W-:Y:S01]  /*11d0*/  IMAD.U32 R6, RZ, RZ, UR41 ;  /* 0x00000029ff067e24 */ /* 0x000fe2000f8e00ff */
[----:B------:R0:W2:Y:S01]  /*11e0*/  LDC.64 R8, c[0x4][R0] ;  /* 0x0100000000087b82 */ /* 0x0000a20000000a00 */
[----:B------:R-:W-:Y:S02]  /*11f0*/  IMAD.U32 R7, RZ, RZ, UR43 ;  /* 0x0000002bff077e24 */ /* 0x000fe4000f8e00ff */
[----:B-1----:R-:W-:Y:S02]  /*1200*/  IMAD.U32 R4, RZ, RZ, UR4 ;  /* 0x00000004ff047e24 */ /* 0x002fe4000f8e00ff */
[----:B0-----:R-:W-:-:S07]  /*1210*/  IMAD.U32 R5, RZ, RZ, UR5 ;  /* 0x00000005ff057e24 */ /* 0x001fce000f8e00ff */
[----:B------:R-:W-:-:S07]  /*1220*/  LEPC R20, `(.L_x_18) ;  /* 0x000000001014794e */ /* 0x000fce0000000000 */
[----:B--2---:R-:W-:Y:S05]  /*1230*/  CALL.ABS.NOINC R8 ;  /* 0x0000000008007343 */ /* 0x004fea0003c00000 */
.L_x_18:
[----:B------:R-:W-:Y:S05]  /*1240*/  BSYNC.RECONVERGENT B7 ;  /* 0x0000000000077941 */ /* 0x000fea0003800200 */
.L_x_17:
[----:B------:R-:W2:Y:S01]  /*1250*/  LD.E.U8 R0, desc[UR36][R16.64] ;  /* 0x0000002410007980 */ /* 0x000ea2000c101100 */
[----:B------:R-:W-:Y:S01]  /*1260*/  MOV R3, 0x0 ;  /* 0x0000000000037802 */ /* 0x000fe20000000f00 */
[----:B------:R-:W0:Y:S01]  /*1270*/  LDCU.64 UR4, c[0x4][0x20] ;  /* 0x01000400ff0477ac */ /* 0x000e220008000a00 */
[----:B------:R-:W-:Y:S02]  /*1280*/  IMAD.U32 R6, RZ, RZ, UR41 ;  /* 0x00000029ff067e24 */ /* 0x000fe4000f8e00ff */
[----:B------:R1:W3:Y:S01]  /*1290*/  LDC.64 R8, c[0x4][R3] ;  /* 0x0100000003087b82 */ /* 0x0002e20000000a00 */
[----:B------:R-:W-:Y:S02]  /*12a0*/  IMAD.U32 R7, RZ, RZ, UR43 ;  /* 0x0000002bff077e24 */ /* 0x000fe4000f8e00ff */
[----:B0-----:R-:W-:Y:S01]  /*12b0*/  IMAD.U32 R4, RZ, RZ, UR4 ;  /* 0x00000004ff047e24 */ /* 0x001fe2000f8e00ff */
[----:B------:R-:W-:Y:S01]  /*12c0*/  MOV R5, UR5 ;  /* 0x0000000500057c02 */ /* 0x000fe20008000f00 */
[----:B--23--:R1:W-:Y:S06]  /*12d0*/  STL [R1+0x18], R0 ;  /* 0x0000180001007387 */ /* 0x00c3ec0000100800 */
[----:B------:R-:W-:-:S07]  /*12e0*/  LEPC R20, `(.L_x_21) ;  /* 0x000000001014794e */ /* 0x000fce0000000000 */
[----:B-1----:R-:W-:Y:S05]  /*12f0*/  CALL.ABS.NOINC R8 ;  /* 0x0000000008007343 */ /* 0x002fea0003c00000 */
.L_x_21:
[----:B------:R0:W2:Y:S01]  /*1300*/  LD.E.U8 R4, desc[UR36][R16.64] ;  /* 0x0000002410047980 */ /* 0x0000a2000c101100 */
[----:B------:R-:W-:Y:S02]  /*1310*/  IMAD.MOV.U32 R3, RZ, RZ, 0x2e ;  /* 0x0000002eff037424 */ /* 0x000fe400078e00ff */
[----:B------:R-:W-:Y:S01]  /*1320*/  VIADD R25, R25, 0x1 ;  /* 0x0000000119197836 */ /* 0x000fe20000000000 */
[----:B------:R-:W-:Y:S01]  /*1330*/  STL.U8 [R19+0x1], RZ ;  /* 0x000001ff13007387 */ /* 0x000fe20000100000 */
[----:B------:R-:W-:Y:S02]  /*1340*/  VIADD R2, R2, 0x1 ;  /* 0x0000000102027836 */ /* 0x000fe40000000000 */
[----:B------:R-:W-:Y:S01]  /*1350*/  VIADD R18, R18, 0x1 ;  /* 0x0000000112127836 */ /* 0x000fe20000000000 */
[----:B0-----:R-:W-:-:S04]  /*1360*/  IADD3 R16, P1, PT, R16, 0x1, RZ ;  /* 0x0000000110107810 */ /* 0x001fc80007f3e0ff */
[----:B------:R-:W-:Y:S01]  /*1370*/  IADD3.X R17, PT, PT, RZ, R17, RZ, P1, !PT ;  /* 0x00000011ff117210 */ /* 0x000fe20000ffe4ff */
[----:B--2---:R-:W-:-:S05]  /*1380*/  VIADD R0, R4, 0xffffff81 ;  /* 0xffffff8104007836 */ /* 0x004fca0000000000 */
[----:B------:R-:W-:-:S04]  /*1390*/  LOP3.LUT R0, R0, 0xff, RZ, 0xc0, !PT ;  /* 0x000000ff00007812 */ /* 0x000fc800078ec0ff */
[----:B------:R-:W-:Y:S01]  /*13a0*/  ISETP.GE.U32.AND P0, PT, R0, 0xa1, PT ;  /* 0x000000a10000780c */ /* 0x000fe20003f06070 */
[----:B------:R-:W-:-:S12]  /*13b0*/  VIADD R0, R19, 0x1 ;  /* 0x0000000113007836 */ /* 0x000fd80000000000 */
[----:B------:R-:W-:Y:S04]  /*13c0*/  @P0 STL.U8 [R19], R4 ;  /* 0x0000000413000387 */ /* 0x000fe80000100000 */
[----:B------:R0:W-:Y:S01]  /*13d0*/  @!P0 STL.U8 [R19], R3 ;  /* 0x0000000313008387 */ /* 0x0001e20000100000 */
[----:B------:R-:W-:Y:S01]  /*13e0*/  ISETP.NE.AND P0, PT, R25, RZ, PT ;  /* 0x000000ff1900720c */ /* 0x000fe20003f05270 */
[----:B0-----:R-:W-:-:S12]  /*13f0*/  IMAD.MOV.U32 R19, RZ, RZ, R0 ;  /* 0x000000ffff137224 */ /* 0x001fd800078e0000 */
[----:B------:R-:W-:Y:S05]  /*1400*/  @P0 BRA `(.L_x_22) ;  /* 0xfffffffc00180947 */ /* 0x000fea000383ffff */
.L_x_16:
[----:B------:R-:W-:Y:S05]  /*1410*/  BSYNC.RECONVERGENT B8 ;  /* 0x0000000000087941 */ /* 0x000fea0003800200 */
.L_x_5:
[----:B------:R-:W-:Y:S01]  /*1420*/  LOP3.LUT P0, RZ, R2, 0xf, RZ, 0xc0, !PT ;  /* 0x0000000f02ff7812 */ /* 0x000fe2000780c0ff */
[----:B------:R-:W-:-:S12]  /*1430*/  BSSY.RECONVERGENT B6, `(.L_x_23) ;  /* 0x000000d000067945 */ /* 0x000fd80003800200 */
[----:B------:R-:W-:Y:S05]  /*1440*/  @!P0 BRA `(.L_x_24) ;  /* 0x00000000002c8947 */ /* 0x000fea0003800000 */
.L_x_26:
[----:B------:R-:W-:Y:S01]  /*1450*/  MOV R0, 0x0 ;  /* 0x0000000000007802 */ /* 0x000fe20000000f00 */
[----:B------:R-:W1:Y:S01]  /*1460*/  LDCU.64 UR4, c[0x4][0x28] ;  /* 0x01000500ff0477ac */ /* 0x000e620008000a00 */
[----:B------:R-:W-:Y:S02]  /*1470*/  CS2R R6, SRZ ;  /* 0x0000000000067805 */ /* 0x000fe4000001ff00 */
[----:B0-----:R0:W2:Y:S01]  /*1480*/  LDC.64 R8, c[0x4][R0] ;  /* 0x0100000000087b82 */ /* 0x0010a20000000a00 */
[----:B-1----:R-:W-:Y:S02]  /*1490*/  IMAD.U32 R4, RZ, RZ, UR4 ;  /* 0x00000004ff047e24 */ /* 0x002fe4000f8e00ff */
[----:B0-----:R-:W-:-:S07]  /*14a0*/  IMAD.U32 R5, RZ, RZ, UR5 ;  /* 0x00000005ff057e24 */ /* 0x001fce000f8e00ff */
[----:B------:R-:W-:-:S07]  /*14b0*/  LEPC R20, `(.L_x_25) ;  /* 0x000000001014794e */ /* 0x000fce0000000000 */
[----:B--2---:R-:W-:Y:S05]  /*14c0*/  CALL.ABS.NOINC R8 ;  /* 0x0000000008007343 */ /* 0x004fea0003c00000 */
.L_x_25:
[----:B------:R-:W-:-:S05]  /*14d0*/  VIADD R2, R2, 0x1 ;  /* 0x0000000102027836 */ /* 0x000fca0000000000 */
[----:B------:R-:W-:-:S13]  /*14e0*/  LOP3.LUT P0, RZ, R2, 0xf, RZ, 0xc0, !PT ;  /* 0x0000000f02ff7812 */ /* 0x000fda000780c0ff */
[----:B------:R-:W-:Y:S05]  /*14f0*/  @P0 BRA `(.L_x_26) ;  /* 0xfffffffc00d40947 */ /* 0x000fea000383ffff */
.L_x_24:
[----:B------:R-:W-:Y:S05]  /*1500*/  BSYNC.RECONVERGENT B6 ;  /* 0x0000000000067941 */ /* 0x000fea0003800200 */
.L_x_23:
[----:B------:R-:W-:Y:S01]  /*1510*/  MOV R10, UR38 ;  /* 0x00000026000a7c02 */ /* 0x000fe20008000f00 */
[----:B------:R-:W-:Y:S01]  /*1520*/  IMAD.U32 R11, RZ, RZ, UR39 ;  /* 0x00000027ff0b7e24 */ /* 0x000fe2000f8e00ff */
[----:B------:R-:W-:Y:S01]  /*1530*/  MOV R2, 0x0 ;  /* 0x0000000000027802 */ /* 0x000fe20000000f00 */
[----:B------:R-:W1:Y:S01]  /*1540*/  LDCU.64 UR4, c[0x4][0x10] ;  /* 0x01000200ff0477ac */ /* 0x000e620008000a00 */
[----:B------:R-:W-:Y:S02]  /*1550*/  IMAD.U32 R16, RZ, RZ, UR38 ;  /* 0x00000026ff107e24 */ /* 0x000fe4000f8e00ff */
[----:B------:R2:W-:Y:S01]  /*1560*/  STL.64 [R1+0x18], R10 ;  /* 0x0000180a01007387 */ /* 0x0005e20000100a00 */
[----:B0-----:R2:W0:Y:S02]  /*1570*/  LDC.64 R8, c[0x4][R2] ;  /* 0x0100000002087b82 */ /* 0x0014240000000a00 */
[----:B------:R-:W-:-:S05]  /*1580*/  IADD3 R16, P0, PT, R16, 0x18, RZ ;  /* 0x0000001810107810 */ /* 0x000fca0007f1e0ff */
[----:B------:R-:W-:Y:S02]  /*1590*/  IMAD.X R17, RZ, RZ, UR39, P0 ;  /* 0x00000027ff117e24 */ /* 0x000fe400080e06ff */
[----:B------:R-:W-:-:S03]  /*15a0*/  IMAD.MOV.U32 R6, RZ, RZ, R16 ;  /* 0x000000ffff067224 */ /* 0x000fc600078e0010 */
[----:B------:R-:W-:Y:S01]  /*15b0*/  MOV R7, R17 ;  /* 0x0000001100077202 */ /* 0x000fe20000000f00 */
[----:B-1----:R-:W-:Y:S02]  /*15c0*/  IMAD.U32 R4, RZ, RZ, UR4 ;  /* 0x00000004ff047e24 */ /* 0x002fe4000f8e00ff */
[----:B--2---:R-:W-:-:S07]  /*15d0*/  IMAD.U32 R5, RZ, RZ, UR5 ;  /* 0x00000005ff057e24 */ /* 0x004fce000f8e00ff */
[----:B------:R-:W-:-:S07]  /*15e0*/  LEPC R20, `(.L_x_27) ;  /* 0x000000001014794e */ /* 0x000fce0000000000 */
[----:B0-----:R-:W-:Y:S05]  /*15f0*/  CALL.ABS.NOINC R8 ;  /* 0x0000000008007343 */ /* 0x001fea0003c00000 */
.L_x_27:
[----:B------:R-:W0:Y:S01]  /*1600*/  LDC.64 R8, c[0x4][0x68] ;  /* 0x01001a00ff087b82 */ /* 0x000e220000000a00 */
[----:B------:R-:W1:Y:S01]  /*1610*/  LDCU.64 UR4, c[0x4][0x8] ;  /* 0x01000100ff0477ac */ /* 0x000e620008000a00 */
[----:B------:R-:W-:Y:S02]  /*1620*/  IMAD.MOV.U32 R6, RZ, RZ, R16 ;  /* 0x000000ffff067224 */ /* 0x000fe400078e0010 */
[----:B------:R-:W-:-:S04]  /*1630*/  IMAD.MOV.U32 R7, RZ, RZ, R17 ;  /* 0x000000ffff077224 */ /* 0x000fc800078e0011 */
[----:B------:R2:W3:Y:S01]  /*1640*/  LDC.64 R10, c[0x4][R2] ;  /* 0x01000000020a7b82 */ /* 0x0004e20000000a00 */
[----:B-1----:R-:W-:Y:S02]  /*1650*/  IMAD.U32 R4, RZ, RZ, UR4 ;  /* 0x00000004ff047e24 */ /* 0x002fe4000f8e00ff */
[----:B------:R-:W-:Y:S01]  /*1660*/  IMAD.U32 R5, RZ, RZ, UR5 ;  /* 0x00000005ff057e24 */ /* 0x000fe2000f8e00ff */
[----:B0-----:R2:W-:Y:S06]  /*1670*/  STL.64 [R1+0x18], R8 ;  /* 0x0000180801007387 */ /* 0x0015ec0000100a00 */
[----:B------:R-:W-:-:S07]  /*1680*/  LEPC R20, `(.L_x_28) ;  /* 0x000000001014794e */ /* 0x000fce0000000000 */
[----:B--23--:R-:W-:Y:S05]  /*1690*/  CALL.ABS.NOINC R10 ;  /* 0x000000000a007343 */ /* 0x00cfea0003c00000 */
.L_x_28:
[----:B------:R0:W-:Y:S01]  /*16a0*/  STL [R1+0x18], RZ ;  /* 0x000018ff01007387 */ /* 0x0001e20000100800 */
[----:B------:R0:W1:Y:S01]  /*16b0*/  LDC.64 R8, c[0x4][R2] ;  /* 0x0100000002087b82 */ /* 0x0000620000000a00 */
[----:B------:R-:W2:Y:S01]  /*16c0*/  LDCU.64 UR4, c[0x4][0x18] ;  /* 0x01000300ff0477ac */ /* 0x000ea20008000a00 */
[----:B------:R-:W-:Y:S01]  /*16d0*/  MOV R6, R16 ;  /* 0x0000001000067202 */ /* 0x000fe20000000f00 */
[----:B------:R-:W-:Y:S02]  /*16e0*/  IMAD.MOV.U32 R7, RZ, RZ, R17 ;  /* 0x000000ffff077224 */ /* 0x000fe400078e0011 */
[----:B--2---:R-:W-:Y:S02]  /*16f0*/  IMAD.U32 R4, RZ, RZ, UR4 ;  /* 0x00000004ff047e24 */ /* 0x004fe4000f8e00ff */
[----:B0-----:R-:W-:-:S07]  /*1700*/  IMAD.U32 R5, RZ, RZ, UR5 ;  /* 0x00000005ff057e24 */ /* 0x001fce000f8e00ff */
[----:B------:R-:W-:-:S07]  /*1710*/  LEPC R20, `(.L_x_29) ;  /* 0x000000001014794e */ /* 0x000fce0000000000 */
[----:B-1----:R-:W-:Y:S05]  /*1720*/  CALL.ABS.NOINC R8 ;  /* 0x0000000008007343 */ /* 0x002fea0003c00000 */
.L_x_29:
[----:B------:R-:W0:Y:S01]  /*1730*/  LDC.64 R8, c[0x0][0x380] ;  /* 0x0000e000ff087b82 */ /* 0x000e220000000a00 */
[----:B------:R-:W1:Y:S01]  /*1740*/  LDCU.64 UR4, c[0x4][0x20] ;  /* 0x01000400ff0477ac */ /* 0x000e620008000a00 */
[----:B0-----:R-:W2:Y:S06]  /*1750*/  LDG.E.U8 R0, desc[UR36][R8.64+0x42] ;  /* 0x0000422408007981 */ /* 0x001eac000c1e1100 */
[----:B------:R0:W3:Y:S01]  /*1760*/  LDC.64 R10, c[0x4][R2] ;  /* 0x01000000020a7b82 */ /* 0x0000e20000000a00 */
[----:B-1----:R-:W-:Y:S02]  /*1770*/  IMAD.U32 R4, RZ, RZ, UR4 ;  /* 0x00000004ff047e24 */ /* 0x002fe4000f8e00ff */
[----:B------:R-:W-:-:S02]  /*1780*/  IMAD.U32 R5, RZ, RZ, UR5 ;  /* 0x00000005ff057e24 */ /* 0x000fc4000f8e00ff */
[----:B------:R-:W-:Y:S02]  /*1790*/  IMAD.MOV.U32 R6, RZ, RZ, R16 ;  /* 0x000000ffff067224 */ /* 0x000fe400078e0010 */
[----:B------:R-:W-:Y:S01]  /*17a0*/  IMAD.MOV.U32 R7, RZ, RZ, R17 ;  /* 0x000000ffff077224 */ /* 0x000fe200078e0011 */
[----:B--23--:R0:W-:Y:S06]  /*17b0*/  STL [R1+0x18], R0 ;  /* 0x0000180001007387 */ /* 0x00c1ec0000100800 */
[----:B------:R-:W-:-:S07]  /*17c0*/  LEPC R20, `(.L_x_30) ;  /* 0x000000001014794e */ /* 0x000fce0000000000 */
[----:B0-----:R-:W-:Y:S05]  /*17d0*/  CALL.ABS.NOINC R10 ;  /* 0x000000000a007343 */ /* 0x001fea0003c00000 */
.L_x_30:
[----:B------:R-:W0:Y:S01]  /*17e0*/  LDC.64 R6, c[0x0][0x380] ;  /* 0x0000e000ff067b82 */ /* 0x000e220000000a00 */
[----:B------:R-:W1:Y:S01]  /*17f0*/  LDCU.64 UR4, c[0x4][0x20] ;  /* 0x01000400ff0477ac */ /* 0x000e620008000a00 */
[----:B0-----:R-:W2:Y:S04]  /*1800*/  LDG.E.U8 R0, desc[UR36][R6.64+0x42] ;  /* 0x0000422406007981 */ /* 0x001ea8000c1e1100 */
[----:B------:R0:W3:Y:S02]  /*1810*/  LDG.E.U8 R8, desc[UR36][R6.64+0x43] ;  /* 0x0000432406087981 */ /* 0x0000e4000c1e1100 */
[----:B------:R4:W2:Y:S01]  /*1820*/  LDC.64 R10, c[0x4][R2] ;  /* 0x01000000020a7b82 */ /* 0x0008a20000000a00 */
[----:B-1----:R-:W-:Y:S01]  /*1830*/  MOV R4, UR4 ;  /* 0x0000000400047c02 */ /* 0x002fe20008000f00 */
[----:B------:R-:W-:Y:S01]  /*1840*/  IMAD.U32 R5, RZ, RZ, UR5 ;  /* 0x00000005ff057e24 */ /* 0x000fe2000f8e00ff */
[----:B------:R4:W-:Y:S01]  /*1850*/  STL.U8 [R1+0x1], RZ ;  /* 0x000001ff01007387 */ /* 0x0009e20000100000 */
[----:B0-----:R-:W-:-:S02]  /*1860*/  IMAD.MOV.U32 R6, RZ, RZ, R16 ;  /* 0x000000ffff067224 */ /* 0x001fc400078e0010 */
[----:B------:R-:W-:Y:S02]  /*1870*/  IMAD.MOV.U32 R7, RZ, RZ, R17 ;  /* 0x000000ffff077224 */ /* 0x000fe400078e0011 */
[----:B--2---:R-:W-:Y:S01]  /*1880*/  VIADD R3, R0, 0xffffff81 ;  /* 0xffffff8100037836 */ /* 0x004fe20000000000 */
[----:B---3--:R4:W-:Y:S04]  /*1890*/  STL [R1+0x18], R8 ;  /* 0x0000180801007387 */ /* 0x0089e80000100800 */
[----:B------:R-:W-:-:S04]  /*18a0*/  LOP3.LUT R3, R3, 0xff, RZ, 0xc0, !PT ;  /* 0x000000ff03037812 */ /* 0x000fc800078ec0ff */
[----:B------:R-:W-:-:S04]  /*18b0*/  ISETP.GE.U32.AND P0, PT, R3, 0xa1, PT ;  /* 0x000000a10300780c */ /* 0x000fc80003f06070 */
[----:B------:R-:W-:-:S05]  /*18c0*/  SEL R0, R0, 0x2e, P0 ;  /* 0x0000002e00007807 */ /* 0x000fca0000000000 */
[----:B------:R4:W-:Y:S04]  /*18d0*/  STL.U8 [R1], R0 ;  /* 0x0000000001007387 */ /* 0x0009e80000100000 */
[----:B------:R-:W-:-:S07]  /*18e0*/  LEPC R20, `(.L_x_31) ;  /* 0x000000001014794e */ /* 0x000fce0000000000 */
[----:B----4-:R-:W-:Y:S05]  /*18f0*/  CALL.ABS.NOINC R10 ;  /* 0x000000000a007343 */ /* 0x010fea0003c00000 */
.L_x_31:
[----:B------:R-:W0:Y:S01]  /*1900*/  LDC.64 R6, c[0x0][0x380] ;  /* 0x0000e000ff067b82 */ /* 0x000e220000000a00 */
[----:B------:R-:W1:Y:S01]  /*1910*/  LDCU.64 UR4, c[0x4][0x20] ;  /* 0x01000400ff0477ac */ /* 0x000e620008000a00 */
[----:B0-----:R-:W2:Y:S04]  /*1920*/  LDG.E.U8 R0, desc[UR36][R6.64+0x43] ;  /* 0x0000432406007981 */ /* 0x001ea8000c1e1100 */
[----:B------:R0:W3:Y:S02]  /*1930*/  LDG.E.U8 R8, desc[UR36][R6.64+0x44] ;  /* 0x0000442406087981 */ /* 0x0000e4000c1e1100 */
[----:B------:R4:W2:Y:S01]  /*1940*/  LDC.64 R10, c[0x4][R2] ;  /* 0x01000000020a7b82 */ /* 0x0008a20000000a00 */
[----:B-1----:R-:W-:Y:S01]  /*1950*/  IMAD.U32 R4, RZ, RZ, UR4 ;  /* 0x00000004ff047e24 */ /* 0x002fe2000f8e00ff */
[----:B------:R4:W-:Y:S01]  /*1960*/  STL.U8 [R1+0x2], RZ ;  /* 0x000002ff01007387 */ /* 0x0009e20000100000 */
[----:B------:R-:W-:Y:S01]  /*1970*/  IMAD.U32 R5, RZ, RZ, UR5 ;  /* 0x00000005ff057e24 */ /* 0x000fe2000f8e00ff */
[----:B0-----:R-:W-:Y:S01]  /*1980*/  MOV R6, R16 ;  /* 0x0000001000067202 */ /* 0x001fe20000000f00 */
[----:B------:R-:W-:-:S02]  /*1990*/  IMAD.MOV.U32 R7, RZ, RZ, R17 ;  /* 0x000000ffff077224 */ /* 0x000fc400078e0011 */
[----:B--2---:R-:W-:Y:S01]  /*19a0*/  VIADD R3, R0, 0xffffff81 ;  /* 0xffffff8100037836 */ /* 0x004fe20000000000 */
[----:B---3--:R4:W-:Y:S04]  /*19b0*/  STL [R1+0x18], R8 ;  /* 0x0000180801007387 */ /* 0x0089e80000100800 */
[----:B------:R-:W-:-:S04]  /*19c0*/  LOP3.LUT R3, R3, 0xff, RZ, 0xc0, !PT ;  /* 0x000000ff03037812 */ /* 0x000fc800078ec0ff */
[----:B------:R-:W-:-:S04]  /*19d0*/  ISETP.GE.U32.AND P0, PT, R3, 0xa1, PT ;  /* 0x000000a10300780c */ /* 0x000fc80003f06070 */
[----:B------:R-:W-:-:S05]  /*19e0*/  SEL R0, R0, 0x2e, P0 ;  /* 0x0000002e00007807 */ /* 0x000fca0000000000 */
[----:B------:R4:W-:Y:S04]  /*19f0*/  STL.U8 [R1+0x1], R0 ;  /* 0x0000010001007387 */ /* 0x0009e80000100000 */
[----:B------:R-:W-:-:S07]  /*1a00*/  LEPC R20, `(.L_x_32) ;  /* 0x000000001014794e */ /* 0x000fce0000000000 */
[----:B----4-:R-:W-:Y:S05]  /*1a10*/  CALL.ABS.NOINC R10 ;  /* 0x000000000a007343 */ /* 0x010fea0003c00000 */
.L_x_32:
[----:B------:R-:W0:Y:S01]  /*1a20*/  LDC.64 R6, c[0x0][0x380] ;  /* 0x0000e000ff067b82 */ /* 0x000e220000000a00 */
[----:B------:R-:W1:Y:S01]  /*1a30*/  LDCU.64 UR4, c[0x4][0x20] ;  /* 0x01000400ff0477ac */ /* 0x000e620008000a00 */
[----:B0-----:R-:W2:Y:S04]  /*1a40*/  LDG.E.U8 R0, desc[UR36][R6.64+0x44] ;  /* 0x0000442406007981 */ /* 0x001ea8000c1e1100 */
[----:B------:R0:W3:Y:S02]  /*1a50*/  LDG.E.U8 R8, desc[UR36][R6.64+0x45] ;  /* 0x0000452406087981 */ /* 0x0000e4000c1e1100 */
[----:B------:R4:W2:Y:S01]  /*1a60*/  LDC.64 R10, c[0x4][R2] ;  /* 0x01000000020a7b82 */ /* 0x0008a20000000a00 */
[----:B-1----:R-:W-:Y:S01]  /*1a70*/  IMAD.U32 R4, RZ, RZ, UR4 ;  /* 0x00000004ff047e24 */ /* 0x002fe2000f8e00ff */
[----:B------:R4:W-:Y:S01]  /*1a80*/  STL.U8 [R1+0x3], RZ ;  /* 0x000003ff01007387 */ /* 0x0009e20000100000 */
[----:B------:R-:W-:-:S02]  /*1a90*/  IMAD.U32 R5, RZ, RZ, UR5 ;  /* 0x00000005ff057e24 */ /* 0x000fc4000f8e00ff */
[----:B0-----:R-:W-:Y:S02]  /*1aa0*/  IMAD.MOV.U32 R6, RZ, RZ, R16 ;  /* 0x000000ffff067224 */ /* 0x001fe400078e0010 */
[----:B------:R-:W-:Y:S02]  /*1ab0*/  IMAD.MOV.U32 R7, RZ, RZ, R17 ;  /* 0x000000ffff077224 */ /* 0x000fe400078e0011 */
        /* <DEDUP_REMOVED lines=8> */
.L_x_33:
        /* <DEDUP_REMOVED lines=9> */
[----:B------:R-:W-:Y:S01]  /*1bd0*/  IMAD.MOV.U32 R7, RZ, RZ, R17 ;  /* 0x000000ffff077224 */ /* 0x000fe200078e0011 */
[----:B--2---:R-:W-:-:S04]  /*1be0*/  IADD3 R3, PT, PT, R0, -0x7f, RZ ;  /* 0xffffff8100037810 */ /* 0x004fc80007ffe0ff */
[----:B------:R-:W-:Y:S01]  /*1bf0*/  LOP3.LUT R3, R3, 0xff, RZ, 0xc0, !PT ;  /* 0x000000ff03037812 */ /* 0x000fe200078ec0ff */
[----:B---3--:R4:W-:Y:S03]  /*1c00*/  STL [R1+0x18], R8 ;  /* 0x0000180801007387 */ /* 0x0089e60000100800 */
[----:B------:R-:W-:-:S04]  /*1c10*/  ISETP.GE.U32.AND P0, PT, R3, 0xa1, PT ;  /* 0x000000a10300780c */ /* 0x000fc80003f06070 */
[----:B------:R-:W-:-:S05]  /*1c20*/  SEL R0, R0, 0x2e, P0 ;  /* 0x0000002e00007807 */ /* 0x000fca0000000000 */
[----:B------:R4:W-:Y:S04]  /*1c30*/  STL.U8 [R1+0x3], R0 ;  /* 0x0000030001007387 */ /* 0x0009e80000100000 */
[----:B------:R-:W-:-:S07]  /*1c40*/  LEPC R20, `(.L_x_34) ;  /* 0x000000001014794e */ /* 0x000fce0000000000 */
[----:B----4-:R-:W-:Y:S05]  /*1c50*/  CALL.ABS.NOINC R10 ;  /* 0x000000000a007343 */ /* 0x010fea0003c00000 */
.L_x_34:
[----:B------:R-:W0:Y:S01]  /*1c60*/  LDC.64 R6, c[0x0][0x380] ;  /* 0x0000e000ff067b82 */ /* 0x000e220000000a00 */
[----:B------:R-:W1:Y:S01]  /*1c70*/  LDCU.64 UR4, c[0x4][0x20] ;  /* 0x01000400ff0477ac */ /* 0x000e620008000a00 */
[----:B0-----:R-:W2:Y:S04]  /*1c80*/  LDG.E.U8 R0, desc[UR36][R6.64+0x46] ;  /* 0x0000462406007981 */ /* 0x001ea8000c1e1100 */
[----:B------:R0:W3:Y:S02]  /*1c90*/  LDG.E.U8 R8, desc[UR36][R6.64+0x47] ;  /* 0x0000472406087981 */ /* 0x0000e4000c1e1100 */
[----:B------:R4:W2:Y:S01]  /*1ca0*/  LDC.64 R10, c[0x4][R2] ;  /* 0x01000000020a7b82 */ /* 0x0008a20000000a00 */
[----:B-1----:R-:W-:Y:S01]  /*1cb0*/  IMAD.U32 R4, RZ, RZ, UR4 ;  /* 0x00000004ff047e24 */ /* 0x002fe2000f8e00ff */
[----:B------:R-:W-:Y:S01]  /*1cc0*/  MOV R5, UR5 ;  /* 0x0000000500057c02 */ /* 0x000fe20008000f00 */
        /* <DEDUP_REMOVED lines=11> */
.L_x_35:
        /* <DEDUP_REMOVED lines=8> */
[----:B0-----:R-:W-:Y:S01]  /*1e00*/  IMAD.MOV.U32 R6, RZ, RZ, R16 ;  /* 0x000000ffff067224 */ /* 0x001fe200078e0010 */
[----:B------:R-:W-:Y:S01]  /*1e10*/  MOV R7, R17 ;  /* 0x0000001100077202 */ /* 0x000fe20000000f00 */
        /* <DEDUP_REMOVED lines=8> */
.L_x_36:
        /* <DEDUP_REMOVED lines=18> */
.L_x_37:
        /* <DEDUP_REMOVED lines=18> */
.L_x_38:
        /* <DEDUP_REMOVED lines=18> */
.L_x_39:
        /* <DEDUP_REMOVED lines=18> */
.L_x_40:
        /* <DEDUP_REMOVED lines=18> */
.L_x_41:
        /* <DEDUP_REMOVED lines=18> */
.L_x_42:
        /* <DEDUP_REMOVED lines=18> */
.L_x_43:
        /* <DEDUP_REMOVED lines=18> */
.L_x_44:
        /* <DEDUP_REMOVED lines=18> */
.L_x_45:
[----:B------:R-:W0:Y:S01]  /*28c0*/  LDC.64 R4, c[0x0][0x380] ;  /* 0x0000e000ff047b82 */ /* 0x000e220000000a00 */
[----:B------:R-:W-:Y:S01]  /*28d0*/  IMAD.U32 R10, RZ, RZ, UR38 ;  /* 0x00000026ff0a7e24 */ /* 0x000fe2000f8e00ff */
[----:B------:R-:W1:Y:S01]  /*28e0*/  LDCU.64 UR4, c[0x4][0x10] ;  /* 0x01000200ff0477ac */ /* 0x000e620008000a00 */
[----:B0-----:R1:W2:Y:S01]  /*28f0*/  LDG.E.U8 R4, desc[UR36][R4.64+0x51] ;  /* 0x0000512404047981 */ /* 0x0012a2000c1e1100 */
[----:B------:R-:W-:-:S04]  /*2900*/  IMAD.U32 R11, RZ, RZ, UR39 ;  /* 0x00000027ff0b7e24 */ /* 0x000fc8000f8e00ff */
[----:B------:R0:W3:Y:S01]  /*2910*/  LDC.64 R8, c[0x4][R2] ;  /* 0x0100000002087b82 */ /* 0x0000e20000000a00 */
[----:B------:R-:W-:Y:S01]  /*2920*/  IMAD.MOV.U32 R6, RZ, RZ, R16 ;  /* 0x000000ffff067224 */ /* 0x000fe200078e0010 */
[----:B------:R0:W-:Y:S01]  /*2930*/  STL.U8 [R1+0x10], RZ ;  /* 0x000010ff01007387 */ /* 0x0001e20000100000 */
[----:B------:R-:W-:-:S03]  /*2940*/  IMAD.MOV.U32 R7, RZ, RZ, R17 ;  /* 0x000000ffff077224 */ /* 0x000fc600078e0011 */
[----:B------:R0:W-:Y:S01]  /*2950*/  STL.64 [R1+0x18], R10 ;  /* 0x0000180a01007387 */ /* 0x0001e20000100a00 */
[----:B-1----:R-:W-:Y:S02]  /*2960*/  IMAD.U32 R5, RZ, RZ, UR5 ;  /* 0x00000005ff057e24 */ /* 0x002fe4000f8e00ff */
[----:B--2---:R-:W-:-:S05]  /*2970*/  VIADD R0, R4, 0xffffff81 ;  /* 0xffffff8104007836 */ /* 0x004fca0000000000 */
[----:B------:R-:W-:-:S04]  /*2980*/  LOP3.LUT R0, R0, 0xff, RZ, 0xc0, !PT ;  /* 0x000000ff00007812 */ /* 0x000fc800078ec0ff */
[----:B------:R-:W-:-:S04]  /*2990*/  ISETP.GE.U32.AND P0, PT, R0, 0xa1, PT ;  /* 0x000000a10000780c */ /* 0x000fc80003f06070 */
[----:B------:R-:W-:Y:S02]  /*29a0*/  SEL R0, R4, 0x2e, P0 ;  /* 0x0000002e04007807 */ /* 0x000fe40000000000 */
[----:B------:R-:W-:-:S03]  /*29b0*/  MOV R4, UR4 ;  /* 0x0000000400047c02 */ /* 0x000fc60008000f00 */
[----:B---3--:R0:W-:Y:S04]  /*29c0*/  STL.U8 [R1+0xf], R0 ;  /* 0x00000f0001007387 */ /* 0x0081e80000100000 */
[----:B------:R-:W-:-:S07]  /*29d0*/  LEPC R20, `(.L_x_46) ;  /* 0x000000001014794e */ /* 0x000fce0000000000 */
[----:B0-----:R-:W-:Y:S05]  /*29e0*/  CALL.ABS.NOINC R8 ;  /* 0x0000000008007343 */ /* 0x001fea0003c00000 */
.L_x_46:
[----:B------:R-:W-:Y:S01]  /*29f0*/  IMAD.MOV.U32 R0, RZ, RZ, 0x10 ;  /* 0x00000010ff007424 */ /* 0x000fe200078e00ff */
[----:B------:R0:W1:Y:S01]  /*2a00*/  LDC.64 R8, c[0x4][R2] ;  /* 0x0100000002087b82 */ /* 0x0000620000000a00 */
[----:B------:R-:W2:Y:S01]  /*2a10*/  LDCU.64 UR4, c[0x4][0x18] ;  /* 0x01000300ff0477ac */ /* 0x000ea20008000a00 */
[----:B------:R-:W-:Y:S01]  /*2a20*/  MOV R6, R16 ;  /* 0x0000001000067202 */ /* 0x000fe20000000f00 */
[----:B------:R-:W-:Y:S01]  /*2a30*/  IMAD.MOV.U32 R7, RZ, RZ, R17 ;  /* 0x000000ffff077224 */ /* 0x000fe200078e0011 */
[----:B------:R0:W-:Y:S01]  /*2a40*/  STL [R1+0x18], R0 ;  /* 0x0000180001007387 */ /* 0x0001e20000100800 */
[----:B--2---:R-:W-:Y:S02]  /*2a50*/  IMAD.U32 R4, RZ, RZ, UR4 ;  /* 0x00000004ff047e24 */ /* 0x004fe4000f8e00ff */
[----:B0-----:R-:W-:-:S07]  /*2a60*/  IMAD.U32 R5, RZ, RZ, UR5 ;  /* 0x00000005ff057e24 */ /* 0x001fce000f8e00ff */
[----:B------:R-:W-:-:S07]  /*2a70*/  LEPC R20, `(.L_x_47) ;  /* 0x000000001014794e */ /* 0x000fce0000000000 */
[----:B-1----:R-:W-:Y:S05]  /*2a80*/  CALL.ABS.NOINC R8 ;  /* 0x0000000008007343 */ /* 0x002fea0003c00000 */
.L_x_47:
        /* <DEDUP_REMOVED lines=11> */
.L_x_48:
        /* <DEDUP_REMOVED lines=18> */
.L_x_49:
        /* <DEDUP_REMOVED lines=18> */
.L_x_50:
        /* <DEDUP_REMOVED lines=18> */
.L_x_51:
        /* <DEDUP_REMOVED lines=18> */
.L_x_52:
        /* <DEDUP_REMOVED lines=18> */
.L_x_53:
        /* <DEDUP_REMOVED lines=18> */
.L_x_54:
        /* <DEDUP_REMOVED lines=18> */
.L_x_55:
        /* <DEDUP_REMOVED lines=18> */
.L_x_56:
        /* <DEDUP_REMOVED lines=18> */
.L_x_57:
        /* <DEDUP_REMOVED lines=18> */
.L_x_58:
        /* <DEDUP_REMOVED lines=18> */
.L_x_59:
        /* <DEDUP_REMOVED lines=18> */
.L_x_60:
        /* <DEDUP_REMOVED lines=18> */
.L_x_61:
        /* <DEDUP_REMOVED lines=18> */
.L_x_62:
        /* <DEDUP_REMOVED lines=18> */
.L_x_63:
        /* <DEDUP_REMOVED lines=19> */
.L_x_64:
[----:B------:R-:W0:Y:S01]  /*3d50*/  LDC.64 R8, c[0x4][0x70] ;  /* 0x01001c00ff087b82 */ /* 0x000e220000000a00 */
[----:B------:R-:W1:Y:S01]  /*3d60*/  LDCU.64 UR4, c[0x4][0x8] ;  /* 0x01000100ff0477ac */ /* 0x000e620008000a00 */
[----:B------:R-:W-:Y:S01]  /*3d70*/  MOV R6, R16 ;  /* 0x0000001000067202 */ /* 0x000fe20000000f00 */
[----:B------:R-:W-:-:S05]  /*3d80*/  IMAD.MOV.U32 R7, RZ, RZ, R17 ;  /* 0x000000ffff077224 */ /* 0x000fca00078e0011 */
[----:B------:R2:W3:Y:S01]  /*3d90*/  LDC.64 R10, c[0x4][R2] ;  /* 0x01000000020a7b82 */ /* 0x0004e20000000a00 */
[----:B-1----:R-:W-:Y:S02]  /*3da0*/  IMAD.U32 R4, RZ, RZ, UR4 ;  /* 0x00000004ff047e24 */ /* 0x002fe4000f8e00ff */
[----:B------:R-:W-:Y:S01]  /*3db0*/  IMAD.U32 R5, RZ, RZ, UR5 ;  /* 0x00000005ff057e24 */ /* 0x000fe2000f8e00ff */
[----:B0-----:R2:W-:Y:S06]  /*3dc0*/  STL.64 [R1+0x18], R8 ;  /* 0x0000180801007387 */ /* 0x0015ec0000100a00 */
[----:B------:R-:W-:-:S07]  /*3dd0*/  LEPC R20, `(.L_x_65) ;  /* 0x000000001014794e */ /* 0x000fce0000000000 */
[----:B--23--:R-:W-:Y:S05]  /*3de0*/  CALL.ABS.NOINC R10 ;  /* 0x000000000a007343 */ /* 0x00cfea0003c00000 */
.L_x_65:
[----:B------:R0:W-:Y:S01]  /*3df0*/  STL [R1+0x18], RZ ;  /* 0x000018ff01007387 */ /* 0x0001e20000100800 */
[----:B------:R0:W1:Y:S01]  /*3e00*/  LDC.64 R8, c[0x4][R2] ;  /* 0x0100000002087b82 */ /* 0x0000620000000a00 */
[----:B------:R-:W2:Y:S01]  /*3e10*/  LDCU.64 UR4, c[0x4][0x18] ;  /* 0x01000300ff0477ac */ /* 0x000ea20008000a00 */
[----:B------:R-:W-:Y:S02]  /*3e20*/  IMAD.MOV.U32 R6, RZ, RZ, R16 ;  /* 0x000000ffff067224 */ /* 0x000fe400078e0010 */
[----:B------:R-:W-:Y:S02]  /*3e30*/  IMAD.MOV.U32 R7, RZ, RZ, R17 ;  /* 0x000000ffff077224 */ /* 0x000fe400078e0011 */
[----:B--2---:R-:W-:Y:S02]  /*3e40*/  IMAD.U32 R4, RZ, RZ, UR4 ;  /* 0x00000004ff047e24 */ /* 0x004fe4000f8e00ff */
[----:B0-----:R-:W-:-:S07]  /*3e50*/  IMAD.U32 R5, RZ, RZ, UR5 ;  /* 0x00000005ff057e24 */ /* 0x001fce000f8e00ff */
[----:B------:R-:W-:-:S07]  /*3e60*/  LEPC R20, `(.L_x_66) ;  /* 0x000000001014794e */ /* 0x000fce0000000000 */
[----:B-1----:R-:W-:Y:S05]  /*3e70*/  CALL.ABS.NOINC R8 ;  /* 0x0000000008007343 */ /* 0x002fea0003c00000 */
.L_x_66:
[----:B------:R-:W0:Y:S01]  /*3e80*/  LDC.64 R8, c[0x0][0x380] ;  /* 0x0000e000ff087b82 */ /* 0x000e220000000a00 */
[----:B------:R-:W1:Y:S01]  /*3e90*/  LDCU.64 UR4, c[0x4][0x20] ;  /* 0x01000400ff0477ac */ /* 0x000e620008000a00 */
[----:B0-----:R-:W2:Y:S06]  /*3ea0*/  LDG.E.U8 R0, desc[UR36][R8.64+0x96] ;  /* 0x0000962408007981 */ /* 0x001eac000c1e1100 */
[----:B------:R0:W3:Y:S01]  /*3eb0*/  LDC.64 R10, c[0x4][R2] ;  /* 0x01000000020a7b82 */ /* 0x0000e20000000a00 */
[----:B-1----:R-:W-:Y:S01]  /*3ec0*/  MOV R4, UR4 ;  /* 0x0000000400047c02 */ /* 0x002fe20008000f00 */
[----:B------:R-:W-:-:S02]  /*3ed0*/  IMAD.U32 R5, RZ, RZ, UR5 ;  /* 0x00000005ff057e24 */ /* 0x000fc4000f8e00ff */
[----:B------:R-:W-:Y:S02]  /*3ee0*/  IMAD.MOV.U32 R6, RZ, RZ, R16 ;  /* 0x000000ffff067224 */ /* 0x000fe400078e0010 */
[----:B------:R-:W-:Y:S01]  /*3ef0*/  IMAD.MOV.U32 R7, RZ, RZ, R17 ;  /* 0x000000ffff077224 */ /* 0x000fe200078e0011 */
[----:B--23--:R0:W-:Y:S06]  /*3f00*/  STL [R1+0x18], R0 ;  /* 0x0000180001007387 */ /* 0x00c1ec0000100800 */
[----:B------:R-:W-:-:S07]  /*3f10*/  LEPC R20, `(.L_x_67) ;  /* 0x000000001014794e */ /* 0x000fce0000000000 */
[----:B0-----:R-:W-:Y:S05]  /*3f20*/  CALL.ABS.NOINC R10 ;  /* 0x000000000a007343 */ /* 0x001fea0003c00000 */
.L_x_67:
        /* <DEDUP_REMOVED lines=18> */
.L_x_68:
        /* <DEDUP_REMOVED lines=18> */
.L_x_69:
        /* <DEDUP_REMOVED lines=18> */
.L_x_70:
        /* <DEDUP_REMOVED lines=18> */
.L_x_71:
        /* <DEDUP_REMOVED lines=18> */
.L_x_72:
        /* <DEDUP_REMOVED lines=18> */
.L_x_73:
        /* <DEDUP_REMOVED lines=18> */
.L_x_74:
        /* <DEDUP_REMOVED lines=18> */
.L_x_75:
        /* <DEDUP_REMOVED lines=18> */
.L_x_76:
        /* <DEDUP_REMOVED lines=18> */
.L_x_77:
        /* <DEDUP_REMOVED lines=18> */
.L_x_78:
        /* <DEDUP_REMOVED lines=18> */
.L_x_79:
        /* <DEDUP_REMOVED lines=18> */
.L_x_80:
        /* <DEDUP_REMOVED lines=18> */
.L_x_81:
        /* <DEDUP_REMOVED lines=18> */
.L_x_82:
[----:B------:R-:W0:Y:S01]  /*5010*/  LDC.64 R4, c[0x0][0x380] ;  /* 0x0000e000ff047b82 */ /* 0x000e220000000a00 */
[----:B------:R-:W-:Y:S01]  /*5020*/  IMAD.U32 R10, RZ, RZ, UR38 ;  /* 0x00000026ff0a7e24 */ /* 0x000fe2000f8e00ff */
[----:B------:R-:W1:Y:S01]  /*5030*/  LDCU.64 UR4, c[0x4][0x10] ;  /* 0x01000200ff0477ac */ /* 0x000e620008000a00 */
[----:B0-----:R1:W2:Y:S01]  /*5040*/  LDG.E.U8 R4, desc[UR36][R4.64+0xa5] ;  /* 0x0000a52404047981 */ /* 0x0012a2000c1e1100 */
[----:B------:R-:W-:-:S04]  /*5050*/  IMAD.U32 R11, RZ, RZ, UR39 ;  /* 0x00000027ff0b7e24 */ /* 0x000fc8000f8e00ff */
[----:B------:R0:W3:Y:S01]  /*5060*/  LDC.64 R8, c[0x4][R2] ;  /* 0x0100000002087b82 */ /* 0x0000e20000000a00 */
[----:B------:R-:W-:Y:S01]  /*5070*/  MOV R6, R16 ;  /* 0x0000001000067202 */ /* 0x000fe20000000f00 */
[----:B------:R0:W-:Y:S01]  /*5080*/  STL.U8 [R1+0x10], RZ ;  /* 0x000010ff01007387 */ /* 0x0001e20000100000 */
[----:B------:R-:W-:-:S03]  /*5090*/  IMAD.MOV.U32 R7, RZ, RZ, R17 ;  /* 0x000000ffff077224 */ /* 0x000fc600078e0011 */
[----:B------:R0:W-:Y:S01]  /*50a0*/  STL.64 [R1+0x18], R10 ;  /* 0x0000180a01007387 */ /* 0x0001e20000100a00 */
[----:B-1----:R-:W-:Y:S02]  /*50b0*/  IMAD.U32 R5, RZ, RZ, UR5 ;  /* 0x00000005ff057e24 */ /* 0x002fe4000f8e00ff */
[----:B--2---:R-:W-:-:S05]  /*50c0*/  VIADD R0, R4, 0xffffff81 ;  /* 0xffffff8104007836 */ /* 0x004fca0000000000 */
[----:B------:R-:W-:-:S04]  /*50d0*/  LOP3.LUT R0, R0, 0xff, RZ, 0xc0, !PT ;  /* 0x000000ff00007812 */ /* 0x000fc800078ec0ff */
[----:B------:R-:W-:-:S04]  /*50e0*/  ISETP.GE.U32.AND P0, PT, R0, 0xa1, PT ;  /* 0x000000a10000780c */ /* 0x000fc80003f06070 */
[----:B------:R-:W-:Y:S01]  /*50f0*/  SEL R0, R4, 0x2e, P0 ;  /* 0x0000002e04007807 */ /* 0x000fe20000000000 */
[----:B------:R-:W-:-:S04]  /*5100*/  IMAD.U32 R4, RZ, RZ, UR4 ;  /* 0x00000004ff047e24 */ /* 0x000fc8000f8e00ff */
[----:B---3--:R0:W-:Y:S04]  /*5110*/  STL.U8 [R1+0xf], R0 ;  /* 0x00000f0001007387 */ /* 0x0081e80000100000 */
[----:B------:R-:W-:-:S07]  /*5120*/  LEPC R20, `(.L_x_83) ;  /* 0x000000001014794e */ /* 0x000fce0000000000 */
[----:B0-----:R-:W-:Y:S05]  /*5130*/  CALL.ABS.NOINC R8 ;  /* 0x0000000008007343 */ /* 0x001fea0003c00000 */
.L_x_83:
[----:B------:R-:W-:Y:S01]  /*5140*/  IMAD.MOV.U32 R0, RZ, RZ, 0x10 ;  /* 0x00000010ff007424 */ /* 0x000fe200078e00ff */
[----:B------:R0:W1:Y:S01]  /*5150*/  LDC.64 R8, c[0x4][R2] ;  /* 0x0100000002087b82 */ /* 0x0000620000000a00 */
[----:B------:R-:W2:Y:S01]  /*5160*/  LDCU.64 UR4, c[0x4][0x18] ;  /* 0x01000300ff0477ac */ /* 0x000ea20008000a00 */
[----:B------:R-:W-:Y:S01]  /*5170*/  IMAD.MOV.U32 R6, RZ, RZ, R16 ;  /* 0x000000ffff067224 */ /* 0x000fe200078e0010 */
[----:B------:R-:W-:Y:S01]  /*5180*/  MOV R7, R17 ;  /* 0x0000001100077202 */ /* 0x000fe20000000f00 */
[----:B------:R0:W-:Y:S01]  /*5190*/  STL [R1+0x18], R0 ;  /* 0x0000180001007387 */ /* 0x0001e20000100800 */
[----:B--2---:R-:W-:Y:S02]  /*51a0*/  IMAD.U32 R4, RZ, RZ, UR4 ;  /* 0x00000004ff047e24 */ /* 0x004fe4000f8e00ff */
[----:B0-----:R-:W-:-:S07]  /*51b0*/  IMAD.U32 R5, RZ, RZ, UR5 ;  /* 0x00000005ff057e24 */ /* 0x001fce000f8e00ff */
[----:B------:R-:W-:-:S07]  /*51c0*/  LEPC R20, `(.L_x_84) ;  /* 0x000000001014794e */ /* 0x000fce0000000000 */
[----:B-1----:R-:W-:Y:S05]  /*51d0*/  CALL.ABS.NOINC R8 ;  /* 0x0000000008007343 */ /* 0x002fea0003c00000 */
.L_x_84:
        /* <DEDUP_REMOVED lines=11> */
.L_x_85:
        /* <DEDUP_REMOVED lines=18> */
.L_x_86:
        /* <DEDUP_REMOVED lines=18> */
.L_x_87:
        /* <DEDUP_REMOVED lines=18> */
.L_x_88:
        /* <DEDUP_REMOVED lines=18> */
.L_x_89:
        /* <DEDUP_REMOVED lines=18> */
.L_x_90:
        /* <DEDUP_REMOVED lines=18> */
.L_x_91:
        /* <DEDUP_REMOVED lines=18> */
.L_x_92:
        /* <DEDUP_REMOVED lines=18> */
.L_x_93:
        /* <DEDUP_REMOVED lines=18> */
.L_x_94:
        /* <DEDUP_REMOVED lines=18> */
.L_x_95:
        /* <DEDUP_REMOVED lines=18> */
.L_x_96:
        /* <DEDUP_REMOVED lines=18> */
.L_x_97:
        /* <DEDUP_REMOVED lines=18> */
.L_x_98:
        /* <DEDUP_REMOVED lines=18> */
.L_x_99:
        /* <DEDUP_REMOVED lines=18> */
.L_x_100:
        /* <DEDUP_REMOVED lines=10> */
[----:B-1----:R-:W-:Y:S01]  /*6410*/  MOV R5, UR5 ;  /* 0x0000000500057c02 */ /* 0x002fe20008000f00 */
        /* <DEDUP_REMOVED lines=8> */
.L_x_101:
[----:B------:R-:W0:Y:S01]  /*64a0*/  LDC.64 R2, c[0x4][R2] ;  /* 0x0100000002027b82 */ /* 0x000e220000000a00 */
[----:B------:R-:W1:Y:S01]  /*64b0*/  LDCU.64 UR4, c[0x4][0x50] ;  /* 0x01000a00ff0477ac */ /* 0x000e620008000a00 */
[----:B------:R-:W-:Y:S01]  /*64c0*/  CS2R R6, SRZ ;  /* 0x0000000000067805 */ /* 0x000fe2000001ff00 */
[----:B-1----:R-:W-:Y:S02]  /*64d0*/  IMAD.U32 R4, RZ, RZ, UR4 ;  /* 0x00000004ff047e24 */ /* 0x002fe4000f8e00ff */
[----:B------:R-:W-:-:S07]  /*64e0*/  IMAD.U32 R5, RZ, RZ, UR5 ;  /* 0x00000005ff057e24 */ /* 0x000fce000f8e00ff */
[----:B------:R-:W-:-:S07]  /*64f0*/  LEPC R20, `(.L_x_102) ;  /* 0x000000001014794e */ /* 0x000fce0000000000 */
[----:B0-----:R-:W-:Y:S05]  /*6500*/  CALL.ABS.NOINC R2 ;  /* 0x0000000002007343 */ /* 0x001fea0003c00000 */
.L_x_102:
[----:B------:R-:W-:Y:S05]  /*6510*/  EXIT ;  /* 0x000000000000794d */ /* 0x000fea0003800000 */
.L_x_103:
[----:B------:R-:W-:-:S00]  /*6520*/  BRA `(.L_x_103) ;  /* 0xfffffffc00fc7947 */ /* 0x000fc0000383ffff */
[----:B------:R-:W-:-:S00]  /*6530*/  NOP ;  /* 0x0000000000007918 */ /* 0x000fc00000000000 */
        /* <DEDUP_REMOVED lines=12> */
.L_x_112:


//--------------------- .text._Z9get_stateP5StatePb --------------------------
	.section	.text._Z9get_stateP5StatePb,"ax",@progbits
	.align	128
        .global         _Z9get_stateP5StatePb
        .type           _Z9get_stateP5StatePb,@function
        .size           _Z9get_stateP5StatePb,(.L_x_113 - _Z9get_stateP5StatePb)
        .other          _Z9get_stateP5StatePb,@"STO_CUDA_ENTRY STV_DEFAULT"
_Z9get_stateP5StatePb:
.text._Z9get_stateP5StatePb:
[----:B------:R-:W-:Y:S08]  /*0000*/  LDC R1, c[0x0][0x37c] ;  /* 0x0000df00ff017b82 */ /* 0x000ff00000000800 */
[----:B------:R-:W0:Y:S01]  /*0010*/  LDC.64 R2, c[0x0][0x380] ;  /* 0x0000e000ff027b82 */ /* 0x000e220000000a00 */
[----:B------:R-:W0:Y:S02]  /*0020*/  LDCU.64 UR4, c[0x0][0x358] ;  /* 0x00006b00ff0477ac */ /* 0x000e240008000a00 */
[----:B0-----:R-:W2:Y:S05]  /*0030*/  LDG.E.U8 R3, desc[UR4][R2.64] ;  /* 0x0000000402037981 */ /* 0x001eaa000c1e1100 */
[----:B------:R-:W2:Y:S02]  /*0040*/  LDC.64 R4, c[0x0][0x388] ;  /* 0x0000e200ff047b82 */ /* 0x000ea40000000a00 */
[----:B--2---:R-:W-:Y:S01]  /*0050*/  STG.E.U8 desc[UR4][R4.64], R3 ;  /* 0x0000000304007986 */ /* 0x004fe2000c101104 */
[----:B------:R-:W-:Y:S05]  /*0060*/  EXIT ;  /* 0x000000000000794d */ /* 0x000fea0003800000 */
.L_x_104:
        /* <DEDUP_REMOVED lines=9> */
.L_x_113:


//--------------------- .text._Z12update_stateP5Stateb --------------------------
	.section	.text._Z12update_stateP5Stateb,"ax",@progbits
	.align	128
        .global         _Z12update_stateP5Stateb
        .type           _Z12update_stateP5Stateb,@function
        .size           _Z12update_stateP5Stateb,(.L_x_114 - _Z12update_stateP5Stateb)
        .other          _Z12update_stateP5Stateb,@"STO_CUDA_ENTRY STV_DEFAULT"
_Z12update_stateP5Stateb:
.text._Z12update_stateP5Stateb:
[----:B------:R-:W-:Y:S08]  /*0000*/  LDC R1, c[0x0][0x37c] ;  /* 0x0000df00ff017b82 */ /* 0x000ff00000000800 */
[----:B------:R-:W0:Y:S01]  /*0010*/  LDC.U8 R0, c[0x0][0x388] ;  /* 0x0000e200ff007b82 */ /* 0x000e220000000000 */
[----:B------:R-:W1:Y:S07]  /*0020*/  LDCU.64 UR4, c[0x0][0x358] ;  /* 0x00006b00ff0477ac */ /* 0x000e6e0008000a00 */
[----:B------:R-:W1:Y:S01]  /*0030*/  LDC.64 R2, c[0x0][0x380] ;  /* 0x0000e000ff027b82 */ /* 0x000e620000000a00 */
[----:B0-----:R-:W-:-:S04]  /*0040*/  PRMT R0, R0, 0x8880, RZ ;  /* 0x0000888000007816 */ /* 0x001fc800000000ff */
[----:B------:R-:W-:-:S05]  /*0050*/  PRMT R5, R0, 0x7710, RZ ;  /* 0x0000771000057816 */ /* 0x000fca00000000ff */
[----:B-1----:R-:W-:Y:S01]  /*0060*/  STG.E.U8 desc[UR4][R2.64], R5 ;  /* 0x0000000502007986 */ /* 0x002fe2000c101104 */
[----:B------:R-:W-:Y:S05]  /*0070*/  EXIT ;  /* 0x000000000000794d */ /* 0x000fea0003800000 */
.L_x_105:
        /* <DEDUP_REMOVED lines=16> */
.L_x_114:


//--------------------- .text._Z27calculate_block_header_hashP15BlockHeaderDataPh --------------------------
	.section	.text._Z27calculate_block_header_hashP15BlockHeaderDataPh,"ax",@progbits
	.align	128
        .global         _Z27calculate_block_header_hashP15BlockHeaderDataPh
        .type           _Z27calculate_block_header_hashP15BlockHeaderDataPh,@function
        .size           _Z27calculate_block_header_hashP15BlockHeaderDataPh,(.L_x_115 - _Z27calculate_block_header_hashP15BlockHeaderDataPh)
        .other          _Z27calculate_block_header_hashP15BlockHeaderDataPh,@"STO_CUDA_ENTRY STV_DEFAULT"
_Z27calculate_block_header_hashP15BlockHeaderDataPh:
.text._Z27calculate_block_header_hashP15BlockHeaderDataPh:
[----:B------:R-:W0:Y:S08]  /*0000*/  LDC R1, c[0x0][0x37c] ;  /* 0x0000df00ff017b82 */ /* 0x000e300000000800 */
[----:B------:R-:W1:Y:S01]  /*0010*/  LDC.64 R6, c[0x0][0x380] ;  /* 0x0000e000ff067b82 */ /* 0x000e620000000a00 */
[----:B------:R-:W1:Y:S01]  /*0020*/  LDCU.64 UR36, c[0x0][0x358] ;  /* 0x00006b00ff2477ac */ /* 0x000e620008000a00 */
[----:B0-----:R-:W-:Y:S01]  /*0030*/  VIADD R1, R1, 0xfffffff8 ;  /* 0xfffffff801017836 */ /* 0x001fe20000000000 */
[----:B------:R-:W0:Y:S01]  /*0040*/  LDCU UR4, c[0x0][0x2f8] ;  /* 0x00005f00ff0477ac */ /* 0x000e220008000800 */
[----:B------:R-:W-:Y:S01]  /*0050*/  MOV R2, 0x0 ;  /* 0x0000000000027802 */ /* 0x000fe20000000f00 */
[----:B------:R-:W2:Y:S01]  /*0060*/  LDCU UR5, c[0x0][0x2fc] ;  /* 0x00005f80ff0577ac */ /* 0x000ea20008000800 */
[----:B------:R-:W3:Y:S01]  /*0070*/  LDCU.64 UR6, c[0x4][0x30] ;  /* 0x01000600ff0677ac */ /* 0x000ee20008000a00 */
[----:B-1----:R1:W4:Y:S01]  /*0080*/  LDG.E.U16 R0, desc[UR36][R6.64] ;  /* 0x0000002406007981 */ /* 0x002322000c1e1500 */
[----:B------:R0:W4:Y:S02]  /*0090*/  LDC.64 R8, c[0x4][R2] ;  /* 0x0100000002087b82 */ /* 0x0001240000000a00 */
[----:B0-----:R-:W-:-:S05]  /*00a0*/  IADD3 R16, P0, PT, R1, UR4, RZ ;  /* 0x0000000401107c10 */ /* 0x001fca000ff1e0ff */
[----:B--2---:R-:W-:Y:S01]  /*00b0*/  IMAD.X R17, RZ, RZ, UR5, P0 ;  /* 0x00000005ff117e24 */ /* 0x004fe200080e06ff */
[----:B---3--:R-:W-:Y:S01]  /*00c0*/  MOV R4, UR6 ;  /* 0x0000000600047c02 */ /* 0x008fe20008000f00 */
[----:B------:R-:W-:Y:S02]  /*00d0*/  IMAD.U32 R5, RZ, RZ, UR7 ;  /* 0x00000007ff057e24 */ /* 0x000fe4000f8e00ff */
[----:B-1----:R-:W-:Y:S01]  /*00e0*/  IMAD.MOV.U32 R6, RZ, RZ, R16 ;  /* 0x000000ffff067224 */ /* 0x002fe200078e0010 */
[----:B------:R-:W-:Y:S01]  /*00f0*/  MOV R7, R17 ;  /* 0x0000001100077202 */ /* 0x000fe20000000f00 */
[----:B----4-:R0:W-:Y:S06]  /*0100*/  STL [R1], R0 ;  /* 0x0000000001007387 */ /* 0x0101ec0000100800 */
[----:B------:R-:W-:-:S07]  /*0110*/  LEPC R20, `(.L_x_106) ;  /* 0x000000001014794e */ /* 0x000fce0000000000 */
[----:B0-----:R-:W-:Y:S05]  /*0120*/  CALL.ABS.NOINC R8 ;  /* 0x0000000008007343 */ /* 0x001fea0003c00000 */
.L_x_106:
[----:B------:R-:W0:Y:S01]  /*0130*/  LDC.64 R8, c[0x0][0x380] ;  /* 0x0000e000ff087b82 */ /* 0x000e220000000a00 */
[----:B------:R-:W1:Y:S01]  /*0140*/  LDCU.64 UR4, c[0x4][0x38] ;  /* 0x01000700ff0477ac */ /* 0x000e620008000a00 */
[----:B0-----:R-:W2:Y:S06]  /*0150*/  LDG.E.64 R8, desc[UR36][R8.64+0x8] ;  /* 0x0000082408087981 */ /* 0x001eac000c1e1b00 */
[----:B------:R0:W3:Y:S01]  /*0160*/  LDC.64 R10, c[0x4][R2] ;  /* 0x01000000020a7b82 */ /* 0x0000e20000000a00 */
[----:B-1----:R-:W-:Y:S01]  /*0170*/  IMAD.U32 R4, RZ, RZ, UR4 ;  /* 0x00000004ff047e24 */ /* 0x002fe2000f8e00ff */
[----:B------:R-:W-:Y:S01]  /*0180*/  MOV R6, R16 ;  /* 0x0000001000067202 */ /* 0x000fe20000000f00 */
[----:B------:R-:W-:-:S02]  /*0190*/  IMAD.U32 R5, RZ, RZ, UR5 ;  /* 0x00000005ff057e24 */ /* 0x000fc4000f8e00ff */
[----:B------:R-:W-:Y:S01]  /*01a0*/  IMAD.MOV.U32 R7, RZ, RZ, R17 ;  /* 0x000000ffff077224 */ /* 0x000fe200078e0011 */
[----:B--23--:R0:W-:Y:S06]  /*01b0*/  STL.64 [R1], R8 ;  /* 0x0000000801007387 */ /* 0x00c1ec0000100a00 */
[----:B------:R-:W-:-:S07]  /*01c0*/  LEPC R20, `(.L_x_107) ;  /* 0x000000001014794e */ /* 0x000fce0000000000 */
[----:B0-----:R-:W-:Y:S05]  /*01d0*/  CALL.ABS.NOINC R10 ;  /* 0x000000000a007343 */ /* 0x001fea0003c00000 */
.L_x_107:
[----:B------:R-:W0:Y:S01]  /*01e0*/  LDC.64 R8, c[0x0][0x380] ;  /* 0x0000e000ff087b82 */ /* 0x000e220000000a00 */
[----:B------:R-:W1:Y:S01]  /*01f0*/  LDCU.64 UR4, c[0x4][0x40] ;  /* 0x01000800ff0477ac */ /* 0x000e620008000a00 */
[----:B0-----:R-:W2:Y:S06]  /*0200*/  LDG.E R0, desc[UR36][R8.64+0x10] ;  /* 0x0000102408007981 */ /* 0x001eac000c1e1900 */
[----:B------:R0:W3:Y:S01]  /*0210*/  LDC.64 R10, c[0x4][R2] ;  /* 0x01000000020a7b82 */ /* 0x0000e20000000a00 */
[----:B-1----:R-:W-:Y:S01]  /*0220*/  IMAD.U32 R4, RZ, RZ, UR4 ;  /* 0x00000004ff047e24 */ /* 0x002fe2000f8e00ff */
[----:B------:R-:W-:Y:S01]  /*0230*/  MOV R5, UR5 ;  /* 0x0000000500057c02 */ /* 0x000fe20008000f00 */
[----:B------:R-:W-:-:S02]  /*0240*/  IMAD.MOV.U32 R6, RZ, RZ, R16 ;  /* 0x000000ffff067224 */ /* 0x000fc400078e0010 */
[----:B------:R-:W-:Y:S01]  /*0250*/  IMAD.MOV.U32 R7, RZ, RZ, R17 ;  /* 0x000000ffff077224 */ /* 0x000fe200078e0011 */
[----:B--23--:R0:W-:Y:S06]  /*0260*/  STL [R1], R0 ;  /* 0x0000000001007387 */ /* 0x00c1ec0000100800 */
[----:B------:R-:W-:-:S07]  /*0270*/  LEPC R20, `(.L_x_108) ;  /* 0x000000001014794e */ /* 0x000fce0000000000 */
[----:B0-----:R-:W-:Y:S05]  /*0280*/  CALL.ABS.NOINC R10 ;  /* 0x000000000a007343 */ /* 0x001fea0003c00000 */
.L_x_108:
[----:B------:R-:W0:Y:S01]  /*0290*/  LDC.64 R8, c[0x0][0x380] ;  /* 0x0000e000ff087b82 */ /* 0x000e220000000a00 */
[----:B------:R-:W1:Y:S01]  /*02a0*/  LDCU.64 UR4, c[0x4][0x48] ;  /* 0x01000900ff0477ac */ /* 0x000e620008000a00 */
[----:B0-----:R-:W2:Y:S06]  /*02b0*/  LDG.E.64 R8, desc[UR36][R8.64+0x20] ;  /* 0x0000202408087981 */ /* 0x001eac000c1e1b00 */
[----:B------:R0:W3:Y:S01]  /*02c0*/  LDC.64 R10, c[0x4][R2] ;  /* 0x01000000020a7b82 */ /* 0x0000e20000000a00 */
[----:B-1----:R-:W-:Y:S01]  /*02d0*/  MOV R4, UR4 ;  /* 0x0000000400047c02 */ /* 0x002fe20008000f00 */
[----:B------:R-:W-:Y:S01]  /*02e0*/  IMAD.U32 R5, RZ, RZ, UR5 ;  /* 0x00000005ff057e24 */ /* 0x000fe2000f8e00ff */
[----:B------:R-:W-:Y:S01]  /*02f0*/  MOV R7, R17 ;  /* 0x0000001100077202 */ /* 0x000fe20000000f00 */
[----:B------:R-:W-:Y:S01]  /*0300*/  IMAD.MOV.U32 R6, RZ, RZ, R16 ;  /* 0x000000ffff067224 */ /* 0x000fe200078e0010 */
[----:B--23--:R0:W-:Y:S06]  /*0310*/  STL.64 [R1], R8 ;  /* 0x0000000801007387 */ /* 0x00c1ec0000100a00 */
[----:B------:R-:W-:-:S07]  /*0320*/  LEPC R20, `(.L_x_109) ;  /* 0x000000001014794e */ /* 0x000fce0000000000 */
[----:B0-----:R-:W-:Y:S05]  /*0330*/  CALL.ABS.NOINC R10 ;  /* 0x000000000a007343 */ /* 0x001fea0003c00000 */
.L_x_109:
[----:B------:R-:W0:Y:S01]  /*0340*/  LDC.64 R2, c[0x4][R2] ;  /* 0x0100000002027b82 */ /* 0x000e220000000a00 */
[----:B------:R-:W1:Y:S01]  /*0350*/  LDCU.64 UR4, c[0x4][0x50] ;  /* 0x01000a00ff0477ac */ /* 0x000e620008000a00 */
[----:B------:R-:W-:Y:S01]  /*0360*/  CS2R R6, SRZ ;  /* 0x0000000000067805 */ /* 0x000fe2000001ff00 */
[----:B-1----:R-:W-:Y:S01]  /*0370*/  IMAD.U32 R4, RZ, RZ, UR4 ;  /* 0x00000004ff047e24 */ /* 0x002fe2000f8e00ff */
[----:B------:R-:W-:-:S07]  /*0380*/  MOV R5, UR5 ;  /* 0x0000000500057c02 */ /* 0x000fce0008000f00 */
[----:B------:R-:W-:-:S07]  /*0390*/  LEPC R20, `(.L_x_110) ;  /* 0x000000001014794e */ /* 0x000fce0000000000 */
[----:B0-----:R-:W-:Y:S05]  /*03a0*/  CALL.ABS.NOINC R2 ;  /* 0x0000000002007343 */ /* 0x001fea0003c00000 */
.L_x_110:
[----:B------:R-:W0:Y:S01]  /*03b0*/  LDC.64 R2, c[0x0][0x388] ;  /* 0x0000e200ff027b82 */ /* 0x000e220000000a00 */
[----:B------:R-:W-:Y:S02]  /*03c0*/  HFMA2 R4, -RZ, RZ, 0, 1.1920928955078125e-07 ;  /* 0x00000002ff047431 */ /* 0x000fe400000001ff */
[----:B------:R-:W-:Y:S01]  /*03d0*/  IMAD.MOV.U32 R0, RZ, RZ, 0x1 ;  /* 0x00000001ff007424 */ /* 0x000fe200078e00ff */
[----:B------:R-:W-:Y:S01]  /*03e0*/  MOV R6, 0x4 ;  /* 0x0000000400067802 */ /* 0x000fe20000000f00 */
[----:B------:R-:W-:-:S03]  /*03f0*/  IMAD.MOV.U32 R5, RZ, RZ, 0x3 ;  /* 0x00000003ff057424 */ /* 0x000fc600078e00ff */
[----:B0-----:R-:W-:Y:S04]  /*0400*/  STG.E.U8 desc[UR36][R2.64], R0 ;  /* 0x0000000002007986 */ /* 0x001fe8000c101124 */
[----:B------:R-:W-:Y:S04]  /*0410*/  STG.E.U8 desc[UR36][R2.64+0x1], R4 ;  /* 0x0000010402007986 */ /* 0x000fe8000c101124 */
[----:B------:R-:W-:Y:S04]  /*0420*/  STG.E.U8 desc[UR36][R2.64+0x2], R5 ;  /* 0x0000020502007986 */ /* 0x000fe8000c101124 */
[----:B------:R-:W-:Y:S01]  /*0430*/  STG.E.U8 desc[UR36][R2.64+0x3], R6 ;  /* 0x0000030602007986 */ /* 0x000fe2000c101124 */
[----:B------:R-:W-:Y:S05]  /*0440*/  EXIT ;  /* 0x000000000000794d */ /* 0x000fea0003800000 */
.L_x_111:
        /* <DEDUP_REMOVED lines=11> */
.L_x_115:


//--------------------- .nv.global.init           --------------------------
	.section	.nv.global.init,"aw",@progbits
.nv.global.init:
	.type		$str$9,@object
	.size		$str$9,($str$4 - $str$9)
$str$9:
        /*0000*/ 	.byte	0x0a, 0x00
	.type		$str$4,@object
	.size		$str$4,($str - $str$4)
$str$4:
        /*0002*/ 	.byte	0x20, 0x20, 0x20, 0x00
	.type		$str,@object
	.size		$str,($str$1 - $str)
$str:
        /*0006*/ 	.byte	0x25, 0x73, 0x3a, 0x0a, 0x00
	.type		$str$1,@object
	.size		$str$1,($str$3 - $str$1)
$str$1:
        /*000b*/ 	.byte	0x20, 0x20, 0x25, 0x73, 0x0a, 0x00
	.type		$str$3,@object
	.size		$str$3,($str$2 - $str$3)
$str$3:
        /*0011*/ 	.byte	0x20, 0x25, 0x30, 0x32, 0x78, 0x00
	.type		$str$2,@object
	.size		$str$2,($str$11 - $str$2)
$str$2:
        /*0017*/ 	.byte	0x20, 0x20, 0x25, 0x30, 0x34, 0x78, 0x20, 0x00
	.type		$str$11,@object
	.size		$str$11,($str$7 - $str$11)
$str$11:
        /*001f*/ 	.byte	0x62, 0x6c, 0x75, 0x65, 0x5f, 0x77, 0x6f, 0x72, 0x6b, 0x00
	.type		$str$7,@object
	.size		$str$7,($str$5 - $str$7)
$str$7:
        /*0029*/ 	.byte	0x42, 0x69, 0x74, 0x73, 0x3a, 0x20, 0x25, 0x75, 0x0a, 0x00
	.type		$str$5,@object
	.size		$str$5,($str$13 - $str$5)
$str$5:
        /*0033*/ 	.byte	0x56, 0x65, 0x72, 0x73, 0x69, 0x6f, 0x6e, 0x3a, 0x20, 0x25, 0x64, 0x0a, 0x00
	.type		$str$13,@object
	.size		$str$13,($str$8 - $str$13)
$str$13:
        /*0040*/ 	.byte	0x50, 0x72, 0x75, 0x6e, 0x69, 0x6e, 0x67, 0x20, 0x50, 0x6f, 0x69, 0x6e, 0x74, 0x00
	.type		$str$8,@object
	.size		$str$8,($str$12 - $str$8)
$str$8:
        /*004e*/ 	.byte	0x44, 0x41, 0x41, 0x20, 0x53, 0x63, 0x6f, 0x72, 0x65, 0x3a, 0x20, 0x25, 0x75, 0x0a, 0x00
	.type		$str$12,@object
	.size		$str$12,($str$10 - $str$12)
$str$12:
        /*005d*/ 	.byte	0x55, 0x74, 0x78, 0x6f, 0x20, 0x43, 0x6f, 0x6d, 0x6d, 0x69, 0x74, 0x6d, 0x65, 0x6e, 0x74, 0x00
	.type		$str$10,@object
	.size		$str$10,($str$6 - $str$10)
$str$10:
        /*006d*/ 	.byte	0x44, 0x41, 0x41, 0x20, 0x53, 0x63, 0x6f, 0x72, 0x65, 0x3a, 0x20, 0x25, 0x6c, 0x6c, 0x75, 0x0a
        /*007d*/ 	.byte	0x00
	.type		$str$6,@object
	.size		$str$6,(.L_6 - $str$6)
$str$6:
        /*007e*/ 	.byte	0x54, 0x69, 0x6d, 0x65, 0x73, 0x74, 0x61, 0x6d, 0x70, 0x3a, 0x20, 0x25, 0x6c, 0x6c, 0x75, 0x0a
        /*008e*/ 	.byte	0x00
.L_6:


//--------------------- .nv.shared.reserved.0     --------------------------
	.section	.nv.shared.reserved.0,"aw",@nobits
	.weak		__nv_reservedSMEM_offset_0_alias
	.size		__nv_reservedSMEM_offset_0_alias, 0, 64
	.other		__nv_reservedSMEM_offset_0_alias,@"STO_CUDA_RESERVED_SHARED STV_DEFAULT"
__nv_reservedSMEM_offset_0_alias:
	.zero		0
	.zero		64


//--------------------- .nv.constant0._Z19update_block_headerP11BlockHeader --------------------------
	.section	.nv.constant0._Z19update_block_headerP11BlockHeader,"a",@progbits
	.sectionflags	@""
	.align	4
.nv.constant0._Z19update_block_headerP11BlockHeader:
	.zero		904


//--------------------- .nv.constant0._Z9get_stateP5StatePb --------------------------
	.section	.nv.constant0._Z9get_stateP5StatePb,"a",@progbits
	.sectionflags	@""
	.align	4
.nv.constant0._Z9get_stateP5StatePb:
	.zero		912


//--------------------- .nv.constant0._Z12update_stateP5Stateb --------------------------
	.section	.nv.constant0._Z12update_stateP5Stateb,"a",@progbits
	.sectionflags	@""
	.align	4
.nv.constant0._Z12update_stateP5Stateb:
	.zero		905


//--------------------- .nv.constant0._Z27calculate_block_header_hashP15BlockHeaderDataPh --------------------------
	.section	.nv.constant0._Z27calculate_block_header_hashP15BlockHeaderDataPh,"a",@progbits
	.sectionflags	@""
	.align	4
.nv.constant0._Z27calculate_block_header_hashP15BlockHeaderDataPh:
	.zero		912


//--------------------- SYMBOLS --------------------------

	.type		.nv.reservedSmem.offset0,@object
	.size		.nv.reservedSmem.offset0,0x4
	.type		vprintf,@function
